//
// Generated by NVIDIA NVVM Compiler
//
// Compiler Build ID: CL-36424714
// Cuda compilation tools, release 13.0, V13.0.88
// Based on NVVM 20.0.0
//

.version 9.0
.target sm_100
.address_size 64

	// .globl	_Z13reduce_pointsPfS_ii
.extern .func  (.param .b32 func_retval0) vprintf
(
	.param .b64 vprintf_param_0,
	.param .b64 vprintf_param_1
)
;
// _ZZ13reduce_pointsPfS_iiE10s_centroid has been demoted
.global .align 1 .b8 $str[4] = {37, 102, 32};
.global .align 1 .b8 $str$1[2] = {10};

.visible .entry _Z13reduce_pointsPfS_ii(
	.param .u64 .ptr .align 1 _Z13reduce_pointsPfS_ii_param_0,
	.param .u64 .ptr .align 1 _Z13reduce_pointsPfS_ii_param_1,
	.param .u32 _Z13reduce_pointsPfS_ii_param_2,
	.param .u32 _Z13reduce_pointsPfS_ii_param_3
)
{
	.reg .pred 	%p<44>;
	.reg .b32 	%r<203>;
	.reg .b32 	%f<90>;
	.reg .b64 	%rd<43>;
	// demoted variable
	.shared .align 4 .b8 _ZZ13reduce_pointsPfS_iiE10s_centroid[32768];
	ld.param.u64 	%rd3, [_Z13reduce_pointsPfS_ii_param_0];
	ld.param.u64 	%rd4, [_Z13reduce_pointsPfS_ii_param_1];
	ld.param.u32 	%r74, [_Z13reduce_pointsPfS_ii_param_2];
	ld.param.u32 	%r75, [_Z13reduce_pointsPfS_ii_param_3];
	cvta.to.global.u64 	%rd1, %rd3;
	cvta.to.global.u64 	%rd2, %rd4;
	mov.u32 	%r1, %tid.x;
	mov.u32 	%r2, %ctaid.x;
	mov.u32 	%r192, %ntid.x;
	mad.lo.s32 	%r4, %r2, %r192, %r1;
	setp.lt.s32 	%p1, %r75, 1;
	@%p1 bra 	$L__BB0_13;
	mul.lo.s32 	%r5, %r75, %r1;
	and.b32  	%r6, %r75, 15;
	setp.lt.u32 	%p2, %r75, 16;
	mov.b32 	%r182, 0;
	@%p2 bra 	$L__BB0_4;
	and.b32  	%r182, %r75, 2147483632;
	mov.b32 	%r180, 0;
$L__BB0_3:
	.pragma "nounroll";
	add.s32 	%r78, %r180, %r5;
	shl.b32 	%r79, %r78, 2;
	mov.u32 	%r80, _ZZ13reduce_pointsPfS_iiE10s_centroid;
	add.s32 	%r81, %r80, %r79;
	mov.b32 	%r82, 0;
	st.shared.u32 	[%r81], %r82;
	st.shared.u32 	[%r81+4], %r82;
	st.shared.u32 	[%r81+8], %r82;
	st.shared.u32 	[%r81+12], %r82;
	st.shared.u32 	[%r81+16], %r82;
	st.shared.u32 	[%r81+20], %r82;
	st.shared.u32 	[%r81+24], %r82;
	st.shared.u32 	[%r81+28], %r82;
	st.shared.u32 	[%r81+32], %r82;
	st.shared.u32 	[%r81+36], %r82;
	st.shared.u32 	[%r81+40], %r82;
	st.shared.u32 	[%r81+44], %r82;
	st.shared.u32 	[%r81+48], %r82;
	st.shared.u32 	[%r81+52], %r82;
	st.shared.u32 	[%r81+56], %r82;
	st.shared.u32 	[%r81+60], %r82;
	add.s32 	%r180, %r180, 16;
	setp.ne.s32 	%p3, %r180, %r182;
	@%p3 bra 	$L__BB0_3;
$L__BB0_4:
	setp.eq.s32 	%p4, %r6, 0;
	@%p4 bra 	$L__BB0_13;
	and.b32  	%r11, %r75, 7;
	setp.lt.u32 	%p5, %r6, 8;
	@%p5 bra 	$L__BB0_7;
	add.s32 	%r83, %r182, %r5;
	shl.b32 	%r84, %r83, 2;
	mov.u32 	%r85, _ZZ13reduce_pointsPfS_iiE10s_centroid;
	add.s32 	%r86, %r85, %r84;
	mov.b32 	%r87, 0;
	st.shared.u32 	[%r86], %r87;
	st.shared.u32 	[%r86+4], %r87;
	st.shared.u32 	[%r86+8], %r87;
	st.shared.u32 	[%r86+12], %r87;
	st.shared.u32 	[%r86+16], %r87;
	st.shared.u32 	[%r86+20], %r87;
	st.shared.u32 	[%r86+24], %r87;
	st.shared.u32 	[%r86+28], %r87;
	add.s32 	%r182, %r182, 8;
$L__BB0_7:
	setp.eq.s32 	%p6, %r11, 0;
	@%p6 bra 	$L__BB0_13;
	and.b32  	%r14, %r75, 3;
	setp.lt.u32 	%p7, %r11, 4;
	@%p7 bra 	$L__BB0_10;
	add.s32 	%r88, %r182, %r5;
	shl.b32 	%r89, %r88, 2;
	mov.u32 	%r90, _ZZ13reduce_pointsPfS_iiE10s_centroid;
	add.s32 	%r91, %r90, %r89;
	mov.b32 	%r92, 0;
	st.shared.u32 	[%r91], %r92;
	st.shared.u32 	[%r91+4], %r92;
	st.shared.u32 	[%r91+8], %r92;
	st.shared.u32 	[%r91+12], %r92;
	add.s32 	%r182, %r182, 4;
$L__BB0_10:
	setp.eq.s32 	%p8, %r14, 0;
	@%p8 bra 	$L__BB0_13;
	mov.b32 	%r185, 0;
	mov.u32 	%r96, _ZZ13reduce_pointsPfS_iiE10s_centroid;
$L__BB0_12:
	.pragma "nounroll";
	add.s32 	%r94, %r182, %r5;
	shl.b32 	%r95, %r94, 2;
	add.s32 	%r97, %r96, %r95;
	mov.b32 	%r98, 0;
	st.shared.u32 	[%r97], %r98;
	add.s32 	%r182, %r182, 1;
	add.s32 	%r185, %r185, 1;
	setp.ne.s32 	%p9, %r185, %r14;
	@%p9 bra 	$L__BB0_12;
$L__BB0_13:
	setp.lt.s32 	%p10, %r75, 1;
	bar.sync 	0;
	setp.ge.s32 	%p11, %r4, %r74;
	or.pred  	%p12, %p11, %p10;
	@%p12 bra 	$L__BB0_26;
	mul.lo.s32 	%r21, %r75, %r4;
	mul.lo.s32 	%r22, %r75, %r1;
	and.b32  	%r23, %r75, 15;
	setp.lt.u32 	%p13, %r75, 16;
	mov.b32 	%r188, 0;
	@%p13 bra 	$L__BB0_17;
	and.b32  	%r188, %r75, 2147483632;
	mov.b32 	%r186, 0;
$L__BB0_16:
	.pragma "nounroll";
	add.s32 	%r101, %r186, %r21;
	mul.wide.s32 	%rd5, %r101, 4;
	add.s64 	%rd6, %rd1, %rd5;
	ld.global.f32 	%f1, [%rd6];
	add.s32 	%r102, %r186, %r22;
	shl.b32 	%r103, %r102, 2;
	mov.u32 	%r104, _ZZ13reduce_pointsPfS_iiE10s_centroid;
	add.s32 	%r105, %r104, %r103;
	st.shared.f32 	[%r105], %f1;
	ld.global.f32 	%f2, [%rd6+4];
	st.shared.f32 	[%r105+4], %f2;
	ld.global.f32 	%f3, [%rd6+8];
	st.shared.f32 	[%r105+8], %f3;
	ld.global.f32 	%f4, [%rd6+12];
	st.shared.f32 	[%r105+12], %f4;
	ld.global.f32 	%f5, [%rd6+16];
	st.shared.f32 	[%r105+16], %f5;
	ld.global.f32 	%f6, [%rd6+20];
	st.shared.f32 	[%r105+20], %f6;
	ld.global.f32 	%f7, [%rd6+24];
	st.shared.f32 	[%r105+24], %f7;
	ld.global.f32 	%f8, [%rd6+28];
	st.shared.f32 	[%r105+28], %f8;
	ld.global.f32 	%f9, [%rd6+32];
	st.shared.f32 	[%r105+32], %f9;
	ld.global.f32 	%f10, [%rd6+36];
	st.shared.f32 	[%r105+36], %f10;
	ld.global.f32 	%f11, [%rd6+40];
	st.shared.f32 	[%r105+40], %f11;
	ld.global.f32 	%f12, [%rd6+44];
	st.shared.f32 	[%r105+44], %f12;
	ld.global.f32 	%f13, [%rd6+48];
	st.shared.f32 	[%r105+48], %f13;
	ld.global.f32 	%f14, [%rd6+52];
	st.shared.f32 	[%r105+52], %f14;
	ld.global.f32 	%f15, [%rd6+56];
	st.shared.f32 	[%r105+56], %f15;
	ld.global.f32 	%f16, [%rd6+60];
	st.shared.f32 	[%r105+60], %f16;
	add.s32 	%r186, %r186, 16;
	setp.ne.s32 	%p14, %r186, %r188;
	@%p14 bra 	$L__BB0_16;
$L__BB0_17:
	setp.eq.s32 	%p15, %r23, 0;
	@%p15 bra 	$L__BB0_26;
	and.b32  	%r28, %r75, 7;
	setp.lt.u32 	%p16, %r23, 8;
	@%p16 bra 	$L__BB0_20;
	add.s32 	%r106, %r188, %r21;
	mul.wide.s32 	%rd7, %r106, 4;
	add.s64 	%rd8, %rd1, %rd7;
	ld.global.f32 	%f17, [%rd8];
	add.s32 	%r107, %r188, %r22;
	shl.b32 	%r108, %r107, 2;
	mov.u32 	%r109, _ZZ13reduce_pointsPfS_iiE10s_centroid;
	add.s32 	%r110, %r109, %r108;
	st.shared.f32 	[%r110], %f17;
	ld.global.f32 	%f18, [%rd8+4];
	st.shared.f32 	[%r110+4], %f18;
	ld.global.f32 	%f19, [%rd8+8];
	st.shared.f32 	[%r110+8], %f19;
	ld.global.f32 	%f20, [%rd8+12];
	st.shared.f32 	[%r110+12], %f20;
	ld.global.f32 	%f21, [%rd8+16];
	st.shared.f32 	[%r110+16], %f21;
	ld.global.f32 	%f22, [%rd8+20];
	st.shared.f32 	[%r110+20], %f22;
	ld.global.f32 	%f23, [%rd8+24];
	st.shared.f32 	[%r110+24], %f23;
	ld.global.f32 	%f24, [%rd8+28];
	st.shared.f32 	[%r110+28], %f24;
	add.s32 	%r188, %r188, 8;
$L__BB0_20:
	setp.eq.s32 	%p17, %r28, 0;
	@%p17 bra 	$L__BB0_26;
	and.b32  	%r31, %r75, 3;
	setp.lt.u32 	%p18, %r28, 4;
	@%p18 bra 	$L__BB0_23;
	add.s32 	%r111, %r188, %r21;
	mul.wide.s32 	%rd9, %r111, 4;
	add.s64 	%rd10, %rd1, %rd9;
	ld.global.f32 	%f25, [%rd10];
	add.s32 	%r112, %r188, %r22;
	shl.b32 	%r113, %r112, 2;
	mov.u32 	%r114, _ZZ13reduce_pointsPfS_iiE10s_centroid;
	add.s32 	%r115, %r114, %r113;
	st.shared.f32 	[%r115], %f25;
	ld.global.f32 	%f26, [%rd10+4];
	st.shared.f32 	[%r115+4], %f26;
	ld.global.f32 	%f27, [%rd10+8];
	st.shared.f32 	[%r115+8], %f27;
	ld.global.f32 	%f28, [%rd10+12];
	st.shared.f32 	[%r115+12], %f28;
	add.s32 	%r188, %r188, 4;
$L__BB0_23:
	setp.eq.s32 	%p19, %r31, 0;
	@%p19 bra 	$L__BB0_26;
	mov.b32 	%r191, 0;
	mov.u32 	%r120, _ZZ13reduce_pointsPfS_iiE10s_centroid;
$L__BB0_25:
	.pragma "nounroll";
	add.s32 	%r117, %r188, %r21;
	mul.wide.s32 	%rd11, %r117, 4;
	add.s64 	%rd12, %rd1, %rd11;
	ld.global.f32 	%f29, [%rd12];
	add.s32 	%r118, %r188, %r22;
	shl.b32 	%r119, %r118, 2;
	add.s32 	%r121, %r120, %r119;
	st.shared.f32 	[%r121], %f29;
	add.s32 	%r188, %r188, 1;
	add.s32 	%r191, %r191, 1;
	setp.ne.s32 	%p20, %r191, %r31;
	@%p20 bra 	$L__BB0_25;
$L__BB0_26:
	bar.sync 	0;
	setp.lt.u32 	%p21, %r192, 2;
	@%p21 bra 	$L__BB0_41;
	mul.lo.s32 	%r38, %r75, %r1;
	and.b32  	%r39, %r75, 7;
	add.s32 	%r40, %r39, -1;
	and.b32  	%r41, %r75, 3;
	and.b32  	%r42, %r75, 2147483640;
	and.b32  	%r43, %r75, 1;
	neg.s32 	%r44, %r42;
	shl.b32 	%r122, %r38, 2;
	mov.u32 	%r123, _ZZ13reduce_pointsPfS_iiE10s_centroid;
	add.s32 	%r124, %r122, %r123;
	add.s32 	%r45, %r124, 16;
	shl.b32 	%r46, %r75, 2;
$L__BB0_28:
	mov.u32 	%r47, %r192;
	setp.lt.s32 	%p22, %r75, 1;
	shr.u32 	%r192, %r47, 1;
	setp.ge.u32 	%p23, %r1, %r192;
	or.pred  	%p24, %p23, %p22;
	@%p24 bra 	$L__BB0_40;
	setp.lt.u32 	%p25, %r75, 8;
	add.s32 	%r49, %r192, %r1;
	mul.lo.s32 	%r50, %r49, %r75;
	mov.b32 	%r197, 0;
	@%p25 bra 	$L__BB0_32;
	mad.lo.s32 	%r127, %r46, %r49, %r123;
	add.s32 	%r193, %r127, 16;
	mov.u32 	%r194, %r45;
	mov.u32 	%r195, %r44;
$L__BB0_31:
	.pragma "nounroll";
	ld.shared.f32 	%f30, [%r194+-16];
	ld.shared.f32 	%f31, [%r193+-16];
	add.f32 	%f32, %f30, %f31;
	st.shared.f32 	[%r194+-16], %f32;
	ld.shared.f32 	%f33, [%r194+-12];
	ld.shared.f32 	%f34, [%r193+-12];
	add.f32 	%f35, %f33, %f34;
	st.shared.f32 	[%r194+-12], %f35;
	ld.shared.f32 	%f36, [%r194+-8];
	ld.shared.f32 	%f37, [%r193+-8];
	add.f32 	%f38, %f36, %f37;
	st.shared.f32 	[%r194+-8], %f38;
	ld.shared.f32 	%f39, [%r194+-4];
	ld.shared.f32 	%f40, [%r193+-4];
	add.f32 	%f41, %f39, %f40;
	st.shared.f32 	[%r194+-4], %f41;
	ld.shared.f32 	%f42, [%r194];
	ld.shared.f32 	%f43, [%r193];
	add.f32 	%f44, %f42, %f43;
	st.shared.f32 	[%r194], %f44;
	ld.shared.f32 	%f45, [%r194+4];
	ld.shared.f32 	%f46, [%r193+4];
	add.f32 	%f47, %f45, %f46;
	st.shared.f32 	[%r194+4], %f47;
	ld.shared.f32 	%f48, [%r194+8];
	ld.shared.f32 	%f49, [%r193+8];
	add.f32 	%f50, %f48, %f49;
	st.shared.f32 	[%r194+8], %f50;
	ld.shared.f32 	%f51, [%r194+12];
	ld.shared.f32 	%f52, [%r193+12];
	add.f32 	%f53, %f51, %f52;
	st.shared.f32 	[%r194+12], %f53;
	add.s32 	%r195, %r195, 8;
	add.s32 	%r194, %r194, 32;
	add.s32 	%r193, %r193, 32;
	setp.ne.s32 	%p26, %r195, 0;
	mov.u32 	%r197, %r42;
	@%p26 bra 	$L__BB0_31;
$L__BB0_32:
	setp.eq.s32 	%p27, %r39, 0;
	@%p27 bra 	$L__BB0_40;
	setp.lt.u32 	%p28, %r40, 3;
	@%p28 bra 	$L__BB0_35;
	add.s32 	%r128, %r197, %r38;
	shl.b32 	%r129, %r128, 2;
	add.s32 	%r131, %r123, %r129;
	ld.shared.f32 	%f54, [%r131];
	add.s32 	%r132, %r197, %r50;
	shl.b32 	%r133, %r132, 2;
	add.s32 	%r134, %r123, %r133;
	ld.shared.f32 	%f55, [%r134];
	add.f32 	%f56, %f54, %f55;
	st.shared.f32 	[%r131], %f56;
	ld.shared.f32 	%f57, [%r131+4];
	ld.shared.f32 	%f58, [%r134+4];
	add.f32 	%f59, %f57, %f58;
	st.shared.f32 	[%r131+4], %f59;
	ld.shared.f32 	%f60, [%r131+8];
	ld.shared.f32 	%f61, [%r134+8];
	add.f32 	%f62, %f60, %f61;
	st.shared.f32 	[%r131+8], %f62;
	ld.shared.f32 	%f63, [%r131+12];
	ld.shared.f32 	%f64, [%r134+12];
	add.f32 	%f65, %f63, %f64;
	st.shared.f32 	[%r131+12], %f65;
	add.s32 	%r197, %r197, 4;
$L__BB0_35:
	setp.eq.s32 	%p29, %r41, 0;
	@%p29 bra 	$L__BB0_40;
	setp.eq.s32 	%p30, %r41, 1;
	@%p30 bra 	$L__BB0_38;
	add.s32 	%r135, %r197, %r38;
	shl.b32 	%r136, %r135, 2;
	add.s32 	%r138, %r123, %r136;
	ld.shared.f32 	%f66, [%r138];
	add.s32 	%r139, %r197, %r50;
	shl.b32 	%r140, %r139, 2;
	add.s32 	%r141, %r123, %r140;
	ld.shared.f32 	%f67, [%r141];
	add.f32 	%f68, %f66, %f67;
	st.shared.f32 	[%r138], %f68;
	ld.shared.f32 	%f69, [%r138+4];
	ld.shared.f32 	%f70, [%r141+4];
	add.f32 	%f71, %f69, %f70;
	st.shared.f32 	[%r138+4], %f71;
	add.s32 	%r197, %r197, 2;
$L__BB0_38:
	setp.eq.s32 	%p31, %r43, 0;
	@%p31 bra 	$L__BB0_40;
	add.s32 	%r142, %r197, %r38;
	shl.b32 	%r143, %r142, 2;
	add.s32 	%r145, %r123, %r143;
	ld.shared.f32 	%f72, [%r145];
	add.s32 	%r146, %r197, %r50;
	shl.b32 	%r147, %r146, 2;
	add.s32 	%r148, %r123, %r147;
	ld.shared.f32 	%f73, [%r148];
	add.f32 	%f74, %f72, %f73;
	st.shared.f32 	[%r145], %f74;
$L__BB0_40:
	bar.sync 	0;
	setp.gt.u32 	%p32, %r47, 3;
	@%p32 bra 	$L__BB0_28;
$L__BB0_41:
	setp.lt.s32 	%p33, %r75, 1;
	setp.ne.s32 	%p34, %r1, 0;
	or.pred  	%p35, %p34, %p33;
	@%p35 bra 	$L__BB0_53;
	mul.lo.s32 	%r63, %r75, %r2;
	add.s32 	%r150, %r75, -1;
	and.b32  	%r64, %r75, 7;
	setp.lt.u32 	%p36, %r150, 7;
	mov.b32 	%r201, 0;
	@%p36 bra 	$L__BB0_45;
	and.b32  	%r201, %r75, 2147483640;
	mov.b32 	%r199, 0;
$L__BB0_44:
	.pragma "nounroll";
	shl.b32 	%r152, %r199, 2;
	mov.u32 	%r153, _ZZ13reduce_pointsPfS_iiE10s_centroid;
	add.s32 	%r154, %r153, %r152;
	ld.shared.f32 	%f75, [%r154];
	add.s32 	%r155, %r199, %r63;
	mul.wide.u32 	%rd13, %r155, 4;
	add.s64 	%rd14, %rd2, %rd13;
	st.global.f32 	[%rd14], %f75;
	ld.shared.f32 	%f76, [%r154+4];
	add.s32 	%r156, %r155, 1;
	mul.wide.u32 	%rd15, %r156, 4;
	add.s64 	%rd16, %rd2, %rd15;
	st.global.f32 	[%rd16], %f76;
	ld.shared.f32 	%f77, [%r154+8];
	add.s32 	%r157, %r155, 2;
	mul.wide.u32 	%rd17, %r157, 4;
	add.s64 	%rd18, %rd2, %rd17;
	st.global.f32 	[%rd18], %f77;
	ld.shared.f32 	%f78, [%r154+12];
	add.s32 	%r158, %r155, 3;
	mul.wide.u32 	%rd19, %r158, 4;
	add.s64 	%rd20, %rd2, %rd19;
	st.global.f32 	[%rd20], %f78;
	ld.shared.f32 	%f79, [%r154+16];
	add.s32 	%r159, %r155, 4;
	mul.wide.u32 	%rd21, %r159, 4;
	add.s64 	%rd22, %rd2, %rd21;
	st.global.f32 	[%rd22], %f79;
	ld.shared.f32 	%f80, [%r154+20];
	add.s32 	%r160, %r155, 5;
	mul.wide.u32 	%rd23, %r160, 4;
	add.s64 	%rd24, %rd2, %rd23;
	st.global.f32 	[%rd24], %f80;
	ld.shared.f32 	%f81, [%r154+24];
	add.s32 	%r161, %r155, 6;
	mul.wide.u32 	%rd25, %r161, 4;
	add.s64 	%rd26, %rd2, %rd25;
	st.global.f32 	[%rd26], %f81;
	ld.shared.f32 	%f82, [%r154+28];
	add.s32 	%r162, %r155, 7;
	mul.wide.u32 	%rd27, %r162, 4;
	add.s64 	%rd28, %rd2, %rd27;
	st.global.f32 	[%rd28], %f82;
	add.s32 	%r199, %r199, 8;
	setp.ne.s32 	%p37, %r199, %r201;
	@%p37 bra 	$L__BB0_44;
$L__BB0_45:
	setp.eq.s32 	%p38, %r64, 0;
	@%p38 bra 	$L__BB0_53;
	and.b32  	%r69, %r75, 3;
	setp.lt.u32 	%p39, %r64, 4;
	@%p39 bra 	$L__BB0_48;
	shl.b32 	%r163, %r201, 2;
	mov.u32 	%r164, _ZZ13reduce_pointsPfS_iiE10s_centroid;
	add.s32 	%r165, %r164, %r163;
	ld.shared.f32 	%f83, [%r165];
	add.s32 	%r166, %r201, %r63;
	mul.wide.u32 	%rd29, %r166, 4;
	add.s64 	%rd30, %rd2, %rd29;
	st.global.f32 	[%rd30], %f83;
	ld.shared.f32 	%f84, [%r165+4];
	add.s32 	%r167, %r166, 1;
	mul.wide.u32 	%rd31, %r167, 4;
	add.s64 	%rd32, %rd2, %rd31;
	st.global.f32 	[%rd32], %f84;
	ld.shared.f32 	%f85, [%r165+8];
	add.s32 	%r168, %r166, 2;
	mul.wide.u32 	%rd33, %r168, 4;
	add.s64 	%rd34, %rd2, %rd33;
	st.global.f32 	[%rd34], %f85;
	ld.shared.f32 	%f86, [%r165+12];
	add.s32 	%r169, %r166, 3;
	mul.wide.u32 	%rd35, %r169, 4;
	add.s64 	%rd36, %rd2, %rd35;
	st.global.f32 	[%rd36], %f86;
	add.s32 	%r201, %r201, 4;
$L__BB0_48:
	setp.eq.s32 	%p40, %r69, 0;
	@%p40 bra 	$L__BB0_53;
	setp.eq.s32 	%p41, %r69, 1;
	@%p41 bra 	$L__BB0_51;
	shl.b32 	%r170, %r201, 2;
	mov.u32 	%r171, _ZZ13reduce_pointsPfS_iiE10s_centroid;
	add.s32 	%r172, %r171, %r170;
	ld.shared.f32 	%f87, [%r172];
	add.s32 	%r173, %r201, %r63;
	mul.wide.u32 	%rd37, %r173, 4;
	add.s64 	%rd38, %rd2, %rd37;
	st.global.f32 	[%rd38], %f87;
	ld.shared.f32 	%f88, [%r172+4];
	add.s32 	%r174, %r173, 1;
	mul.wide.u32 	%rd39, %r174, 4;
	add.s64 	%rd40, %rd2, %rd39;
	st.global.f32 	[%rd40], %f88;
	add.s32 	%r201, %r201, 2;
$L__BB0_51:
	and.b32  	%r175, %r75, 1;
	setp.eq.b32 	%p42, %r175, 1;
	not.pred 	%p43, %p42;
	@%p43 bra 	$L__BB0_53;
	shl.b32 	%r176, %r201, 2;
	mov.u32 	%r177, _ZZ13reduce_pointsPfS_iiE10s_centroid;
	add.s32 	%r178, %r177, %r176;
	ld.shared.f32 	%f89, [%r178];
	add.s32 	%r179, %r201, %r63;
	mul.wide.u32 	%rd41, %r179, 4;
	add.s64 	%rd42, %rd2, %rd41;
	st.global.f32 	[%rd42], %f89;
$L__BB0_53:
	ret;

}
	// .globl	_Z9print_rowPfii
.visible .entry _Z9print_rowPfii(
	.param .u64 .ptr .align 1 _Z9print_rowPfii_param_0,
	.param .u32 _Z9print_rowPfii_param_1,
	.param .u32 _Z9print_rowPfii_param_2
)
{
	.local .align 8 .b8 	__local_depot1[8];
	.reg .b64 	%SP;
	.reg .b64 	%SPL;
	.reg .pred 	%p<10>;
	.reg .b32 	%r<90>;
	.reg .b32 	%f<30>;
	.reg .b64 	%rd<28>;
	.reg .b64 	%fd<30>;

	mov.u64 	%SPL, __local_depot1;
	cvta.local.u64 	%SP, %SPL;
	ld.param.u64 	%rd4, [_Z9print_rowPfii_param_0];
	ld.param.u32 	%r21, [_Z9print_rowPfii_param_1];
	ld.param.u32 	%r20, [_Z9print_rowPfii_param_2];
	cvta.to.global.u64 	%rd1, %rd4;
	add.u64 	%rd5, %SP, 0;
	add.u64 	%rd2, %SPL, 0;
	mul.lo.s32 	%r85, %r20, %r21;
	setp.lt.s32 	%p1, %r20, 1;
	@%p1 bra 	$L__BB1_13;
	and.b32  	%r2, %r20, 15;
	setp.lt.u32 	%p2, %r20, 16;
	@%p2 bra 	$L__BB1_4;
	and.b32  	%r22, %r20, 2147483632;
	neg.s32 	%r83, %r22;
	add.s64 	%rd3, %rd1, 32;
	mov.u64 	%rd8, $str;
$L__BB1_3:
	.pragma "nounroll";
	mul.wide.s32 	%rd6, %r85, 4;
	add.s64 	%rd7, %rd3, %rd6;
	ld.global.f32 	%f1, [%rd7+-32];
	cvt.f64.f32 	%fd1, %f1;
	st.local.f64 	[%rd2], %fd1;
	cvta.global.u64 	%rd9, %rd8;
	{ // callseq 0, 0
	.param .b64 param0;
	st.param.b64 	[param0], %rd9;
	.param .b64 param1;
	st.param.b64 	[param1], %rd5;
	.param .b32 retval0;
	call.uni (retval0), 
	vprintf, 
	(
	param0, 
	param1
	);
	ld.param.b32 	%r23, [retval0];
	} // callseq 0
	ld.global.f32 	%f2, [%rd7+-28];
	cvt.f64.f32 	%fd2, %f2;
	st.local.f64 	[%rd2], %fd2;
	{ // callseq 1, 0
	.param .b64 param0;
	st.param.b64 	[param0], %rd9;
	.param .b64 param1;
	st.param.b64 	[param1], %rd5;
	.param .b32 retval0;
	call.uni (retval0), 
	vprintf, 
	(
	param0, 
	param1
	);
	ld.param.b32 	%r25, [retval0];
	} // callseq 1
	ld.global.f32 	%f3, [%rd7+-24];
	cvt.f64.f32 	%fd3, %f3;
	st.local.f64 	[%rd2], %fd3;
	{ // callseq 2, 0
	.param .b64 param0;
	st.param.b64 	[param0], %rd9;
	.param .b64 param1;
	st.param.b64 	[param1], %rd5;
	.param .b32 retval0;
	call.uni (retval0), 
	vprintf, 
	(
	param0, 
	param1
	);
	ld.param.b32 	%r27, [retval0];
	} // callseq 2
	ld.global.f32 	%f4, [%rd7+-20];
	cvt.f64.f32 	%fd4, %f4;
	st.local.f64 	[%rd2], %fd4;
	{ // callseq 3, 0
	.param .b64 param0;
	st.param.b64 	[param0], %rd9;
	.param .b64 param1;
	st.param.b64 	[param1], %rd5;
	.param .b32 retval0;
	call.uni (retval0), 
	vprintf, 
	(
	param0, 
	param1
	);
	ld.param.b32 	%r29, [retval0];
	} // callseq 3
	ld.global.f32 	%f5, [%rd7+-16];
	cvt.f64.f32 	%fd5, %f5;
	st.local.f64 	[%rd2], %fd5;
	{ // callseq 4, 0
	.param .b64 param0;
	st.param.b64 	[param0], %rd9;
	.param .b64 param1;
	st.param.b64 	[param1], %rd5;
	.param .b32 retval0;
	call.uni (retval0), 
	vprintf, 
	(
	param0, 
	param1
	);
	ld.param.b32 	%r31, [retval0];
	} // callseq 4
	ld.global.f32 	%f6, [%rd7+-12];
	cvt.f64.f32 	%fd6, %f6;
	st.local.f64 	[%rd2], %fd6;
	{ // callseq 5, 0
	.param .b64 param0;
	st.param.b64 	[param0], %rd9;
	.param .b64 param1;
	st.param.b64 	[param1], %rd5;
	.param .b32 retval0;
	call.uni (retval0), 
	vprintf, 
	(
	param0, 
	param1
	);
	ld.param.b32 	%r33, [retval0];
	} // callseq 5
	ld.global.f32 	%f7, [%rd7+-8];
	cvt.f64.f32 	%fd7, %f7;
	st.local.f64 	[%rd2], %fd7;
	{ // callseq 6, 0
	.param .b64 param0;
	st.param.b64 	[param0], %rd9;
	.param .b64 param1;
	st.param.b64 	[param1], %rd5;
	.param .b32 retval0;
	call.uni (retval0), 
	vprintf, 
	(
	param0, 
	param1
	);
	ld.param.b32 	%r35, [retval0];
	} // callseq 6
	ld.global.f32 	%f8, [%rd7+-4];
	cvt.f64.f32 	%fd8, %f8;
	st.local.f64 	[%rd2], %fd8;
	{ // callseq 7, 0
	.param .b64 param0;
	st.param.b64 	[param0], %rd9;
	.param .b64 param1;
	st.param.b64 	[param1], %rd5;
	.param .b32 retval0;
	call.uni (retval0), 
	vprintf, 
	(
	param0, 
	param1
	);
	ld.param.b32 	%r37, [retval0];
	} // callseq 7
	ld.global.f32 	%f9, [%rd7];
	cvt.f64.f32 	%fd9, %f9;
	st.local.f64 	[%rd2], %fd9;
	{ // callseq 8, 0
	.param .b64 param0;
	st.param.b64 	[param0], %rd9;
	.param .b64 param1;
	st.param.b64 	[param1], %rd5;
	.param .b32 retval0;
	call.uni (retval0), 
	vprintf, 
	(
	param0, 
	param1
	);
	ld.param.b32 	%r39, [retval0];
	} // callseq 8
	ld.global.f32 	%f10, [%rd7+4];
	cvt.f64.f32 	%fd10, %f10;
	st.local.f64 	[%rd2], %fd10;
	{ // callseq 9, 0
	.param .b64 param0;
	st.param.b64 	[param0], %rd9;
	.param .b64 param1;
	st.param.b64 	[param1], %rd5;
	.param .b32 retval0;
	call.uni (retval0), 
	vprintf, 
	(
	param0, 
	param1
	);
	ld.param.b32 	%r41, [retval0];
	} // callseq 9
	ld.global.f32 	%f11, [%rd7+8];
	cvt.f64.f32 	%fd11, %f11;
	st.local.f64 	[%rd2], %fd11;
	{ // callseq 10, 0
	.param .b64 param0;
	st.param.b64 	[param0], %rd9;
	.param .b64 param1;
	st.param.b64 	[param1], %rd5;
	.param .b32 retval0;
	call.uni (retval0), 
	vprintf, 
	(
	param0, 
	param1
	);
	ld.param.b32 	%r43, [retval0];
	} // callseq 10
	ld.global.f32 	%f12, [%rd7+12];
	cvt.f64.f32 	%fd12, %f12;
	st.local.f64 	[%rd2], %fd12;
	{ // callseq 11, 0
	.param .b64 param0;
	st.param.b64 	[param0], %rd9;
	.param .b64 param1;
	st.param.b64 	[param1], %rd5;
	.param .b32 retval0;
	call.uni (retval0), 
	vprintf, 
	(
	param0, 
	param1
	);
	ld.param.b32 	%r45, [retval0];
	} // callseq 11
	ld.global.f32 	%f13, [%rd7+16];
	cvt.f64.f32 	%fd13, %f13;
	st.local.f64 	[%rd2], %fd13;
	{ // callseq 12, 0
	.param .b64 param0;
	st.param.b64 	[param0], %rd9;
	.param .b64 param1;
	st.param.b64 	[param1], %rd5;
	.param .b32 retval0;
	call.uni (retval0), 
	vprintf, 
	(
	param0, 
	param1
	);
	ld.param.b32 	%r47, [retval0];
	} // callseq 12
	ld.global.f32 	%f14, [%rd7+20];
	cvt.f64.f32 	%fd14, %f14;
	st.local.f64 	[%rd2], %fd14;
	{ // callseq 13, 0
	.param .b64 param0;
	st.param.b64 	[param0], %rd9;
	.param .b64 param1;
	st.param.b64 	[param1], %rd5;
	.param .b32 retval0;
	call.uni (retval0), 
	vprintf, 
	(
	param0, 
	param1
	);
	ld.param.b32 	%r49, [retval0];
	} // callseq 13
	ld.global.f32 	%f15, [%rd7+24];
	cvt.f64.f32 	%fd15, %f15;
	st.local.f64 	[%rd2], %fd15;
	{ // callseq 14, 0
	.param .b64 param0;
	st.param.b64 	[param0], %rd9;
	.param .b64 param1;
	st.param.b64 	[param1], %rd5;
	.param .b32 retval0;
	call.uni (retval0), 
	vprintf, 
	(
	param0, 
	param1
	);
	ld.param.b32 	%r51, [retval0];
	} // callseq 14
	ld.global.f32 	%f16, [%rd7+28];
	cvt.f64.f32 	%fd16, %f16;
	st.local.f64 	[%rd2], %fd16;
	{ // callseq 15, 0
	.param .b64 param0;
	st.param.b64 	[param0], %rd9;
	.param .b64 param1;
	st.param.b64 	[param1], %rd5;
	.param .b32 retval0;
	call.uni (retval0), 
	vprintf, 
	(
	param0, 
	param1
	);
	ld.param.b32 	%r53, [retval0];
	} // callseq 15
	add.s32 	%r85, %r85, 16;
	add.s32 	%r83, %r83, 16;
	setp.ne.s32 	%p3, %r83, 0;
	@%p3 bra 	$L__BB1_3;
$L__BB1_4:
	setp.eq.s32 	%p4, %r2, 0;
	@%p4 bra 	$L__BB1_13;
	and.b32  	%r9, %r20, 7;
	setp.lt.u32 	%p5, %r2, 8;
	@%p5 bra 	$L__BB1_7;
	mul.wide.s32 	%rd11, %r85, 4;
	add.s64 	%rd12, %rd1, %rd11;
	ld.global.f32 	%f17, [%rd12];
	cvt.f64.f32 	%fd17, %f17;
	st.local.f64 	[%rd2], %fd17;
	mov.u64 	%rd13, $str;
	cvta.global.u64 	%rd14, %rd13;
	add.u64 	%rd15, %SP, 0;
	{ // callseq 16, 0
	.param .b64 param0;
	st.param.b64 	[param0], %rd14;
	.param .b64 param1;
	st.param.b64 	[param1], %rd15;
	.param .b32 retval0;
	call.uni (retval0), 
	vprintf, 
	(
	param0, 
	param1
	);
	ld.param.b32 	%r55, [retval0];
	} // callseq 16
	ld.global.f32 	%f18, [%rd12+4];
	cvt.f64.f32 	%fd18, %f18;
	st.local.f64 	[%rd2], %fd18;
	{ // callseq 17, 0
	.param .b64 param0;
	st.param.b64 	[param0], %rd14;
	.param .b64 param1;
	st.param.b64 	[param1], %rd15;
	.param .b32 retval0;
	call.uni (retval0), 
	vprintf, 
	(
	param0, 
	param1
	);
	ld.param.b32 	%r57, [retval0];
	} // callseq 17
	ld.global.f32 	%f19, [%rd12+8];
	cvt.f64.f32 	%fd19, %f19;
	st.local.f64 	[%rd2], %fd19;
	{ // callseq 18, 0
	.param .b64 param0;
	st.param.b64 	[param0], %rd14;
	.param .b64 param1;
	st.param.b64 	[param1], %rd15;
	.param .b32 retval0;
	call.uni (retval0), 
	vprintf, 
	(
	param0, 
	param1
	);
	ld.param.b32 	%r59, [retval0];
	} // callseq 18
	ld.global.f32 	%f20, [%rd12+12];
	cvt.f64.f32 	%fd20, %f20;
	st.local.f64 	[%rd2], %fd20;
	{ // callseq 19, 0
	.param .b64 param0;
	st.param.b64 	[param0], %rd14;
	.param .b64 param1;
	st.param.b64 	[param1], %rd15;
	.param .b32 retval0;
	call.uni (retval0), 
	vprintf, 
	(
	param0, 
	param1
	);
	ld.param.b32 	%r61, [retval0];
	} // callseq 19
	ld.global.f32 	%f21, [%rd12+16];
	cvt.f64.f32 	%fd21, %f21;
	st.local.f64 	[%rd2], %fd21;
	{ // callseq 20, 0
	.param .b64 param0;
	st.param.b64 	[param0], %rd14;
	.param .b64 param1;
	st.param.b64 	[param1], %rd15;
	.param .b32 retval0;
	call.uni (retval0), 
	vprintf, 
	(
	param0, 
	param1
	);
	ld.param.b32 	%r63, [retval0];
	} // callseq 20
	ld.global.f32 	%f22, [%rd12+20];
	cvt.f64.f32 	%fd22, %f22;
	st.local.f64 	[%rd2], %fd22;
	{ // callseq 21, 0
	.param .b64 param0;
	st.param.b64 	[param0], %rd14;
	.param .b64 param1;
	st.param.b64 	[param1], %rd15;
	.param .b32 retval0;
	call.uni (retval0), 
	vprintf, 
	(
	param0, 
	param1
	);
	ld.param.b32 	%r65, [retval0];
	} // callseq 21
	ld.global.f32 	%f23, [%rd12+24];
	cvt.f64.f32 	%fd23, %f23;
	st.local.f64 	[%rd2], %fd23;
	{ // callseq 22, 0
	.param .b64 param0;
	st.param.b64 	[param0], %rd14;
	.param .b64 param1;
	st.param.b64 	[param1], %rd15;
	.param .b32 retval0;
	call.uni (retval0), 
	vprintf, 
	(
	param0, 
	param1
	);
	ld.param.b32 	%r67, [retval0];
	} // callseq 22
	ld.global.f32 	%f24, [%rd12+28];
	cvt.f64.f32 	%fd24, %f24;
	st.local.f64 	[%rd2], %fd24;
	{ // callseq 23, 0
	.param .b64 param0;
	st.param.b64 	[param0], %rd14;
	.param .b64 param1;
	st.param.b64 	[param1], %rd15;
	.param .b32 retval0;
	call.uni (retval0), 
	vprintf, 
	(
	param0, 
	param1
	);
	ld.param.b32 	%r69, [retval0];
	} // callseq 23
	add.s32 	%r85, %r85, 8;
$L__BB1_7:
	setp.eq.s32 	%p6, %r9, 0;
	@%p6 bra 	$L__BB1_13;
	and.b32  	%r12, %r20, 3;
	setp.lt.u32 	%p7, %r9, 4;
	@%p7 bra 	$L__BB1_10;
	mul.wide.s32 	%rd16, %r85, 4;
	add.s64 	%rd17, %rd1, %rd16;
	ld.global.f32 	%f25, [%rd17];
	cvt.f64.f32 	%fd25, %f25;
	st.local.f64 	[%rd2], %fd25;
	mov.u64 	%rd18, $str;
	cvta.global.u64 	%rd19, %rd18;
	add.u64 	%rd20, %SP, 0;
	{ // callseq 24, 0
	.param .b64 param0;
	st.param.b64 	[param0], %rd19;
	.param .b64 param1;
	st.param.b64 	[param1], %rd20;
	.param .b32 retval0;
	call.uni (retval0), 
	vprintf, 
	(
	param0, 
	param1
	);
	ld.param.b32 	%r71, [retval0];
	} // callseq 24
	ld.global.f32 	%f26, [%rd17+4];
	cvt.f64.f32 	%fd26, %f26;
	st.local.f64 	[%rd2], %fd26;
	{ // callseq 25, 0
	.param .b64 param0;
	st.param.b64 	[param0], %rd19;
	.param .b64 param1;
	st.param.b64 	[param1], %rd20;
	.param .b32 retval0;
	call.uni (retval0), 
	vprintf, 
	(
	param0, 
	param1
	);
	ld.param.b32 	%r73, [retval0];
	} // callseq 25
	ld.global.f32 	%f27, [%rd17+8];
	cvt.f64.f32 	%fd27, %f27;
	st.local.f64 	[%rd2], %fd27;
	{ // callseq 26, 0
	.param .b64 param0;
	st.param.b64 	[param0], %rd19;
	.param .b64 param1;
	st.param.b64 	[param1], %rd20;
	.param .b32 retval0;
	call.uni (retval0), 
	vprintf, 
	(
	param0, 
	param1
	);
	ld.param.b32 	%r75, [retval0];
	} // callseq 26
	ld.global.f32 	%f28, [%rd17+12];
	cvt.f64.f32 	%fd28, %f28;
	st.local.f64 	[%rd2], %fd28;
	{ // callseq 27, 0
	.param .b64 param0;
	st.param.b64 	[param0], %rd19;
	.param .b64 param1;
	st.param.b64 	[param1], %rd20;
	.param .b32 retval0;
	call.uni (retval0), 
	vprintf, 
	(
	param0, 
	param1
	);
	ld.param.b32 	%r77, [retval0];
	} // callseq 27
	add.s32 	%r85, %r85, 4;
$L__BB1_10:
	setp.eq.s32 	%p8, %r12, 0;
	@%p8 bra 	$L__BB1_13;
	neg.s32 	%r88, %r12;
	mov.u64 	%rd23, $str;
	add.u64 	%rd25, %SP, 0;
$L__BB1_12:
	.pragma "nounroll";
	mul.wide.s32 	%rd21, %r85, 4;
	add.s64 	%rd22, %rd1, %rd21;
	ld.global.f32 	%f29, [%rd22];
	cvt.f64.f32 	%fd29, %f29;
	st.local.f64 	[%rd2], %fd29;
	cvta.global.u64 	%rd24, %rd23;
	{ // callseq 28, 0
	.param .b64 param0;
	st.param.b64 	[param0], %rd24;
	.param .b64 param1;
	st.param.b64 	[param1], %rd25;
	.param .b32 retval0;
	call.uni (retval0), 
	vprintf, 
	(
	param0, 
	param1
	);
	ld.param.b32 	%r79, [retval0];
	} // callseq 28
	add.s32 	%r85, %r85, 1;
	add.s32 	%r88, %r88, 1;
	setp.ne.s32 	%p9, %r88, 0;
	@%p9 bra 	$L__BB1_12;
$L__BB1_13:
	mov.u64 	%rd26, $str$1;
	cvta.global.u64 	%rd27, %rd26;
	{ // callseq 29, 0
	.param .b64 param0;
	st.param.b64 	[param0], %rd27;
	.param .b64 param1;
	st.param.b64 	[param1], 0;
	.param .b32 retval0;
	call.uni (retval0), 
	vprintf, 
	(
	param0, 
	param1
	);
	ld.param.b32 	%r81, [retval0];
	} // callseq 29
	ret;

}


// ===== COMPILED SASS (sm_100) =====

	.target	sm_100

	.elftype	@"ET_EXEC"


//--------------------- .note.nv.tkinfo           --------------------------
	.section	.note.nv.tkinfo,"",@"SHT_NOTE"
	.sectionflags	@"SHF_NOTE_NV_TKINFO"
	.tkinfo
        /*0018*/ 	.word	0x00000002
        /*0030*/ 	.string	""
        /*0030*/ 	.string	"ptxas"
        /*0030*/ 	.string	"Cuda compilation tools, release 13.0, V13.0.88"
        /*0030*/ 	.string	"Build cuda_13.0.r13.0/compiler.36424714_0"
        /*0030*/ 	.string	"-arch sm_100 -m 64 "



//--------------------- .note.nv.cuinfo           --------------------------
	.section	.note.nv.cuinfo,"",@"SHT_NOTE"
	.sectionflags	@"SHF_NOTE_NV_CUINFO"
        /*0018*/ 	.short	0x0002
        /*001a*/ 	.short	0x0064
        /*001c*/ 	.short	0x0082
	.zero		2


//--------------------- .nv.info                  --------------------------
	.section	.nv.info,"",@"SHT_CUDA_INFO"
	.align	4


	//----- nvinfo : EIATTR_REGCOUNT
	.align		4
        /*0000*/ 	.byte	0x04, 0x2f
        /*0002*/ 	.short	(.L_3 - .L_2)
	.align		4
.L_2:
        /*0004*/ 	.word	index@(_Z13reduce_pointsPfS_ii)
        /*0008*/ 	.word	0x00000020


	//----- nvinfo : EIATTR_FRAME_SIZE
	.align		4
.L_3:
        /*000c*/ 	.byte	0x04, 0x11
        /*000e*/ 	.short	(.L_5 - .L_4)
	.align		4
.L_4:
        /*0010*/ 	.word	index@(_Z13reduce_pointsPfS_ii)
        /*0014*/ 	.word	0x00000000


	//----- nvinfo : EIATTR_REGCOUNT
	.align		4
.L_5:
        /*0018*/ 	.byte	0x04, 0x2f
        /*001a*/ 	.short	(.L_7 - .L_6)
	.align		4
.L_6:
        /*001c*/ 	.word	index@(_Z9print_rowPfii)
        /*0020*/ 	.word	0x0000001b


	//----- nvinfo : EIATTR_FRAME_SIZE
	.align		4
.L_7:
        /*0024*/ 	.byte	0x04, 0x11
        /*0026*/ 	.short	(.L_9 - .L_8)
	.align		4
.L_8:
        /*0028*/ 	.word	index@(_Z9print_rowPfii)
        /*002c*/ 	.word	0x00000008


	//----- nvinfo : EIATTR_MIN_STACK_SIZE
	.align		4
.L_9:
        /*0030*/ 	.byte	0x04, 0x12
        /*0032*/ 	.short	(.L_11 - .L_10)
	.align		4
.L_10:
        /*0034*/ 	.word	index@(_Z9print_rowPfii)
        /*0038*/ 	.word	0x00000008


	//----- nvinfo : EIATTR_MIN_STACK_SIZE
	.align		4
.L_11:
        /*003c*/ 	.byte	0x04, 0x12
        /*003e*/ 	.short	(.L_13 - .L_12)
	.align		4
.L_12:
        /*0040*/ 	.word	index@(_Z13reduce_pointsPfS_ii)
        /*0044*/ 	.word	0x00000000
.L_13:


//--------------------- .nv.compat                --------------------------
	.section	.nv.compat,"",@"SHT_CUDA_COMPAT_INFO"
	.align	4
        /*0000*/ 	.byte	0x02, 0x09, 0x00, 0x00, 0x02, 0x02, 0x01, 0x00, 0x02, 0x05, 0x05, 0x00, 0x03, 0x07, 0x01, 0x01
        /*0010*/ 	.byte	0x02, 0x03, 0x00, 0x00, 0x02, 0x06, 0x01, 0x00, 0x04, 0x0b, 0x08, 0x00, 0x09, 0x00, 0x00, 0x00
        /*0020*/ 	.byte	0x00, 0x00, 0x00, 0x00


//--------------------- .nv.info._Z9print_rowPfii --------------------------
	.section	.nv.info._Z9print_rowPfii,"",@"SHT_CUDA_INFO"
	.sectionflags	@""
	.align	4


	//----- nvinfo : EIATTR_CUDA_API_VERSION
	.align		4
        /*0000*/ 	.byte	0x04, 0x37
        /*0002*/ 	.short	(.L_15 - .L_14)
.L_14:
        /*0004*/ 	.word	0x00000082


	//----- nvinfo : EIATTR_KPARAM_INFO
	.align		4
.L_15:
        /*0008*/ 	.byte	0x04, 0x17
        /*000a*/ 	.short	(.L_17 - .L_16)
.L_16:
        /*000c*/ 	.word	0x00000000
        /*0010*/ 	.short	0x0002
        /*0012*/ 	.short	0x000c
        /*0014*/ 	.byte	0x00, 0xf0, 0x11, 0x00


	//----- nvinfo : EIATTR_KPARAM_INFO
	.align		4
.L_17:
        /*0018*/ 	.byte	0x04, 0x17
        /*001a*/ 	.short	(.L_19 - .L_18)
.L_18:
        /*001c*/ 	.word	0x00000000
        /*0020*/ 	.short	0x0001
        /*0022*/ 	.short	0x0008
        /*0024*/ 	.byte	0x00, 0xf0, 0x11, 0x00


	//----- nvinfo : EIATTR_KPARAM_INFO
	.align		4
.L_19:
        /*0028*/ 	.byte	0x04, 0x17
        /*002a*/ 	.short	(.L_21 - .L_20)
.L_20:
        /*002c*/ 	.word	0x00000000
        /*0030*/ 	.short	0x0000
        /*0032*/ 	.short	0x0000
        /*0034*/ 	.byte	0x00, 0xf5, 0x21, 0x00


	//----- nvinfo : EIATTR_SPARSE_MMA_MASK
	.align		4
.L_21:
        /*0038*/ 	.byte	0x03, 0x50
        /*003a*/ 	.short	0x0000


	//----- nvinfo : EIATTR_MAXREG_COUNT
	.align		4
        /*003c*/ 	.byte	0x03, 0x1b
        /*003e*/ 	.short	0x00ff


	//----- nvinfo : EIATTR_EXTERNS
	.align		4
        /*0040*/ 	.byte	0x04, 0x0f
        /*0042*/ 	.short	(.L_23 - .L_22)


	//   ....[0]....
	.align		4
.L_22:
        /*0044*/ 	.word	index@(vprintf)


	//----- nvinfo : EIATTR_MERCURY_ISA_VERSION
	.align		4
.L_23:
        /*0048*/ 	.byte	0x03, 0x5f
        /*004a*/ 	.short	0x0101


	//----- nvinfo : EIATTR_VRC_CTA_INIT_COUNT
	.align		4
        /*004c*/ 	.byte	0x02, 0x4a
	.zero		1
	.zero		1


	//----- nvinfo : EIATTR_SYSCALL_OFFSETS
	.align		4
        /*0050*/ 	.byte	0x04, 0x46
        /*0052*/ 	.short	(.L_25 - .L_24)


	//   ....[0]....
.L_24:
        /*0054*/ 	.word	0x00000270


	//   ....[1]....
        /*0058*/ 	.word	0x00000320


	//   ....[2]....
        /*005c*/ 	.word	0x000003d0


	//   ....[3]....
        /*0060*/ 	.word	0x00000480


	//   ....[4]....
        /*0064*/ 	.word	0x00000530


	//   ....[5]....
        /*0068*/ 	.word	0x000005e0


	//   ....[6]....
        /*006c*/ 	.word	0x00000690


	//   ....[7]....
        /*0070*/ 	.word	0x00000740


	//   ....[8]....
        /*0074*/ 	.word	0x000007f0


	//   ....[9]....
        /*0078*/ 	.word	0x000008a0


	//   ....[10]....
        /*007c*/ 	.word	0x00000950


	//   ....[11]....
        /*0080*/ 	.word	0x00000a00


	//   ....[12]....
        /*0084*/ 	.word	0x00000ab0


	//   ....[13]....
        /*0088*/ 	.word	0x00000b60


	//   ....[14]....
        /*008c*/ 	.word	0x00000c10


	//   ....[15]....
        /*0090*/ 	.word	0x00000cc0


	//   ....[16]....
        /*0094*/ 	.word	0x00000e50


	//   ....[17]....
        /*0098*/ 	.word	0x00000f00


	//   ....[18]....
        /*009c*/ 	.word	0x00000fb0


	//   ....[19]....
        /*00a0*/ 	.word	0x00001060


	//   ....[20]....
        /*00a4*/ 	.word	0x00001110


	//   ....[21]....
        /*00a8*/ 	.word	0x000011c0


	//   ....[22]....
        /*00ac*/ 	.word	0x00001270


	//   ....[23]....
        /*00b0*/ 	.word	0x00001320


	//   ....[24]....
        /*00b4*/ 	.word	0x00001470


	//   ....[25]....
        /*00b8*/ 	.word	0x00001520


	//   ....[26]....
        /*00bc*/ 	.word	0x000015d0


	//   ....[27]....
        /*00c0*/ 	.word	0x00001680


	//   ....[28]....
        /*00c4*/ 	.word	0x000017d0


	//   ....[29]....
        /*00c8*/ 	.word	0x00001890


	//----- nvinfo : EIATTR_EXIT_INSTR_OFFSETS
	.align		4
.L_25:
        /*00cc*/ 	.byte	0x04, 0x1c
        /*00ce*/ 	.short	(.L_27 - .L_26)


	//   ....[0]....
.L_26:
        /*00d0*/ 	.word	0x000018a0


	//----- nvinfo : EIATTR_CRS_STACK_SIZE
	.align		4
.L_27:
        /*00d4*/ 	.byte	0x04, 0x1e
        /*00d6*/ 	.short	(.L_29 - .L_28)
.L_28:
        /*00d8*/ 	.word	0x00000000


	//----- nvinfo : EIATTR_CBANK_PARAM_SIZE
	.align		4
.L_29:
        /*00dc*/ 	.byte	0x03, 0x19
        /*00de*/ 	.short	0x0010


	//----- nvinfo : EIATTR_PARAM_CBANK
	.align		4
        /*00e0*/ 	.byte	0x04, 0x0a
        /*00e2*/ 	.short	(.L_31 - .L_30)
	.align		4
.L_30:
        /*00e4*/ 	.word	index@(.nv.constant0._Z9print_rowPfii)
        /*00e8*/ 	.short	0x0380
        /*00ea*/ 	.short	0x0010


	//----- nvinfo : EIATTR_SW_WAR
	.align		4
.L_31:
        /*00ec*/ 	.byte	0x04, 0x36
        /*00ee*/ 	.short	(.L_33 - .L_32)
.L_32:
        /*00f0*/ 	.word	0x00000008
.L_33:


//--------------------- .nv.info._Z13reduce_pointsPfS_ii --------------------------
	.section	.nv.info._Z13reduce_pointsPfS_ii,"",@"SHT_CUDA_INFO"
	.sectionflags	@""
	.align	4


	//----- nvinfo : EIATTR_CUDA_API_VERSION
	.align		4
        /*0000*/ 	.byte	0x04, 0x37
        /*0002*/ 	.short	(.L_35 - .L_34)
.L_34:
        /*0004*/ 	.word	0x00000082


	//----- nvinfo : EIATTR_KPARAM_INFO
	.align		4
.L_35:
        /*0008*/ 	.byte	0x04, 0x17
        /*000a*/ 	.short	(.L_37 - .L_36)
.L_36:
        /*000c*/ 	.word	0x00000000
        /*0010*/ 	.short	0x0003
        /*0012*/ 	.short	0x0014
        /*0014*/ 	.byte	0x00, 0xf0, 0x11, 0x00


	//----- nvinfo : EIATTR_KPARAM_INFO
	.align		4
.L_37:
        /*0018*/ 	.byte	0x04, 0x17
        /*001a*/ 	.short	(.L_39 - .L_38)
.L_38:
        /*001c*/ 	.word	0x00000000
        /*0020*/ 	.short	0x0002
        /*0022*/ 	.short	0x0010
        /*0024*/ 	.byte	0x00, 0xf0, 0x11, 0x00


	//----- nvinfo : EIATTR_KPARAM_INFO
	.align		4
.L_39:
        /*0028*/ 	.byte	0x04, 0x17
        /*002a*/ 	.short	(.L_41 - .L_40)
.L_40:
        /*002c*/ 	.word	0x00000000
        /*0030*/ 	.short	0x0001
        /*0032*/ 	.short	0x0008
        /*0034*/ 	.byte	0x00, 0xf5, 0x21, 0x00


	//----- nvinfo : EIATTR_KPARAM_INFO
	.align		4
.L_41:
        /*0038*/ 	.byte	0x04, 0x17
        /*003a*/ 	.short	(.L_43 - .L_42)
.L_42:
        /*003c*/ 	.word	0x00000000
        /*0040*/ 	.short	0x0000
        /*0042*/ 	.short	0x0000
        /*0044*/ 	.byte	0x00, 0xf5, 0x21, 0x00


	//----- nvinfo : EIATTR_SPARSE_MMA_MASK
	.align		4
.L_43:
        /*0048*/ 	.byte	0x03, 0x50
        /*004a*/ 	.short	0x0000


	//----- nvinfo : EIATTR_MAXREG_COUNT
	.align		4
        /*004c*/ 	.byte	0x03, 0x1b
        /*004e*/ 	.short	0x00ff


	//----- nvinfo : EIATTR_NUM_BARRIERS
	.align		4
        /*0050*/ 	.byte	0x02, 0x4c
        /*0052*/ 	.byte	0x01
	.zero		1


	//----- nvinfo : EIATTR_MERCURY_ISA_VERSION
	.align		4
        /*0054*/ 	.byte	0x03, 0x5f
        /*0056*/ 	.short	0x0101


	//----- nvinfo : EIATTR_VRC_CTA_INIT_COUNT
	.align		4
        /*0058*/ 	.byte	0x02, 0x4a
	.zero		1
	.zero		1


	//----- nvinfo : EIATTR_EXIT_INSTR_OFFSETS
	.align		4
        /*005c*/ 	.byte	0x04, 0x1c
        /*005e*/ 	.short	(.L_45 - .L_44)


	//   ....[0]....
.L_44:
        /*0060*/ 	.word	0x00001500


	//   ....[1]....
        /*0064*/ 	.word	0x000017b0


	//   ....[2]....
        /*0068*/ 	.word	0x00001940


	//   ....[3]....
        /*006c*/ 	.word	0x00001a60


	//   ....[4]....
        /*0070*/ 	.word	0x00001b00


	//----- nvinfo : EIATTR_CRS_STACK_SIZE
	.align		4
.L_45:
        /*0074*/ 	.byte	0x04, 0x1e
        /*0076*/ 	.short	(.L_47 - .L_46)
.L_46:
        /*0078*/ 	.word	0x00000000


	//----- nvinfo : EIATTR_CBANK_PARAM_SIZE
	.align		4
.L_47:
        /*007c*/ 	.byte	0x03, 0x19
        /*007e*/ 	.short	0x0018


	//----- nvinfo : EIATTR_PARAM_CBANK
	.align		4
        /*0080*/ 	.byte	0x04, 0x0a
        /*0082*/ 	.short	(.L_49 - .L_48)
	.align		4
.L_48:
        /*0084*/ 	.word	index@(.nv.constant0._Z13reduce_pointsPfS_ii)
        /*0088*/ 	.short	0x0380
        /*008a*/ 	.short	0x0018


	//----- nvinfo : EIATTR_SW_WAR
	.align		4
.L_49:
        /*008c*/ 	.byte	0x04, 0x36
        /*008e*/ 	.short	(.L_51 - .L_50)
.L_50:
        /*0090*/ 	.word	0x00000008
.L_51:


//--------------------- .nv.callgraph             --------------------------
	.section	.nv.callgraph,"",@"SHT_CUDA_CALLGRAPH"
	.align	4
	.sectionentsize	8
	.align		4
        /*0000*/ 	.word	0x00000000
	.align		4
        /*0004*/ 	.word	0xffffffff
	.align		4
        /*0008*/ 	.word	index@(_Z9print_rowPfii)
	.align		4
        /*000c*/ 	.word	index@(vprintf)
	.align		4
        /*0010*/ 	.word	0x00000000
	.align		4
        /*0014*/ 	.word	0xfffffffe
	.align		4
        /*0018*/ 	.word	0x00000000
	.align		4
        /*001c*/ 	.word	0xfffffffd
	.align		4
        /*0020*/ 	.word	0x00000000
	.align		4
        /*0024*/ 	.word	0xfffffffc


//--------------------- .nv.constant4             --------------------------
	.section	.nv.constant4,"a",@progbits
	.align	8
	.align		8
.nv.constant4:
        /*0000*/ 	.dword	vprintf
	.align		8
        /*0008*/ 	.dword	$str
	.align		8
        /*0010*/ 	.dword	$str$1


//--------------------- .text._Z9print_rowPfii    --------------------------
	.section	.text._Z9print_rowPfii,"ax",@progbits
	.align	128
        .global         _Z9print_rowPfii
        .type           _Z9print_rowPfii,@function
        .size           _Z9print_rowPfii,(.L_x_64 - _Z9print_rowPfii)
        .other          _Z9print_rowPfii,@"STO_CUDA_ENTRY STV_DEFAULT"
_Z9print_rowPfii:
.text._Z9print_rowPfii:
[----:B------:R-:W0:Y:S01]  /*0000*/  LDC R1, c[0x0][0x37c] ;  /* 0x0000df00ff017b82 */ /* 0x000e220000000800 */
[----:B------:R-:W1:Y:S01]  /*0010*/  LDCU.64 UR4, c[0x0][0x388] ;  /* 0x00007100ff0477ac */ /* 0x000e620008000a00 */
[----:B0-----:R-:W-:Y:S01]  /*0020*/  VIADD R1, R1, 0xfffffff8 ;  /* 0xfffffff801017836 */ /* 0x001fe20000000000 */
[----:B------:R-:W0:Y:S01]  /*0030*/  LDCU UR6, c[0x0][0x2f8] ;  /* 0x00005f00ff0677ac */ /* 0x000e220008000800 */
[----:B------:R-:W2:Y:S01]  /*0040*/  LDCU UR7, c[0x0][0x2fc] ;  /* 0x00005f80ff0777ac */ /* 0x000ea20008000800 */
[----:B-1----:R-:W-:Y:S02]  /*0050*/  UISETP.GE.AND UP0, UPT, UR5, 0x1, UPT ;  /* 0x000000010500788c */ /* 0x002fe4000bf06270 */
[----:B0-----:R-:W-:-:S05]  /*0060*/  IADD3 R18, P0, PT, R1, UR6, RZ ;  /* 0x0000000601127c10 */ /* 0x001fca000ff1e0ff */
[----:B--2---:R-:W-:Y:S02]  /*0070*/  IMAD.X R2, RZ, RZ, UR7, P0 ;  /* 0x00000007ff027e24 */ /* 0x004fe400080e06ff */
[----:B------:R-:W-:Y:S06]  /*0080*/  BRA.U !UP0, `(.L_x_0) ;  /* 0x0000001508e47547 */ /* 0x000fec000b800000 */
[----:B------:R-:W-:Y:S02]  /*0090*/  UISETP.GE.U32.AND UP0, UPT, UR5, 0x10, UPT ;  /* 0x000000100500788c */ /* 0x000fe4000bf06070 */
[----:B------:R-:W-:Y:S01]  /*00a0*/  UIMAD UR4, UR5, UR4, URZ ;  /* 0x00000004050472a4 */ /* 0x000fe2000f8e02ff */
[----:B------:R-:W0:Y:S05]  /*00b0*/  LDCU.64 UR36, c[0x0][0x358] ;  /* 0x00006b00ff2477ac */ /* 0x000e2a0008000a00 */
[----:B------:R-:W-:Y:S01]  /*00c0*/  MOV R19, UR4 ;  /* 0x0000000400137c02 */ /* 0x000fe20008000f00 */
[----:B------:R-:W-:Y:S01]  /*00d0*/  ULOP3.LUT UR40, UR5, 0xf, URZ, 0xc0, !UPT ;  /* 0x0000000f05287892 */ /* 0x000fe2000f8ec0ff */
[----:B------:R-:W-:Y:S11]  /*00e0*/  BRA.U !UP0, `(.L_x_1) ;  /* 0x0000000d08087547 */ /* 0x000ff6000b800000 */
[----:B------:R-:W1:Y:S01]  /*00f0*/  LDCU.64 UR38, c[0x0][0x380] ;  /* 0x00007000ff2677ac */ /* 0x000e620008000a00 */
[----:B------:R-:W-:Y:S01]  /*0100*/  BSSY.RECONVERGENT B6, `(.L_x_1) ;  /* 0x00000c0000067945 */ /* 0x000fe20003800200 */
[----:B------:R-:W-:-:S04]  /*0110*/  ULOP3.LUT UR4, UR5, 0x7ffffff0, URZ, 0xc0, !UPT ;  /* 0x7ffffff005047892 */ /* 0x000fc8000f8ec0ff */
[----:B------:R-:W-:-:S06]  /*0120*/  UIADD3 UR4, UPT, UPT, -UR4, URZ, URZ ;  /* 0x000000ff04047290 */ /* 0x000fcc000fffe1ff */
[----:B------:R-:W-:Y:S01]  /*0130*/  IMAD.U32 R23, RZ, RZ, UR4 ;  /* 0x00000004ff177e24 */ /* 0x000fe2000f8e00ff */
[----:B-1----:R-:W-:-:S04]  /*0140*/  UIADD3 UR38, UP0, UPT, UR38, 0x20, URZ ;  /* 0x0000002026267890 */ /* 0x002fc8000ff1e0ff */
[----:B------:R-:W-:-:S12]  /*0150*/  UIADD3.X UR39, UPT, UPT, URZ, UR39, URZ, UP0, !UPT ;  /* 0x00000027ff277290 */ /* 0x000fd800087fe4ff */
.L_x_18:
[----:B------:R-:W-:Y:S01]  /*0160*/  MOV R17, UR39 ;  /* 0x0000002700117c02 */ /* 0x000fe20008000f00 */
[----:B------:R-:W-:Y:S01]  /*0170*/  IMAD.U32 R16, RZ, RZ, UR38 ;  /* 0x00000026ff107e24 */ /* 0x000fe2000f8e00ff */
[----:B------:R-:W-:Y:S01]  /*0180*/  MOV R22, 0x0 ;  /* 0x0000000000167802 */ /* 0x000fe20000000f00 */
[----:B------:R-:W1:Y:S02]  /*0190*/  LDCU.64 UR4, c[0x4][0x8] ;  /* 0x01000100ff0477ac */ /* 0x000e640008000a00 */
[----:B------:R-:W-:-:S05]  /*01a0*/  IMAD.WIDE R16, R19, 0x4, R16 ;  /* 0x0000000413107825 */ /* 0x000fca00078e0210 */
[----:B0-----:R-:W2:Y:S01]  /*01b0*/  LDG.E R0, desc[UR36][R16.64+-0x20] ;  /* 0xffffe02410007981 */ /* 0x001ea2000c1e1900 */
[----:B------:R0:W3:Y:S01]  /*01c0*/  LDC.64 R8, c[0x4][R22] ;  /* 0x0100000016087b82 */ /* 0x0000e20000000a00 */
[----:B------:R-:W-:Y:S02]  /*01d0*/  VIADD R23, R23, 0x10 ;  /* 0x0000001017177836 */ /* 0x000fe40000000000 */
[----:B------:R-:W-:Y:S02]  /*01e0*/  IMAD.MOV.U32 R6, RZ, RZ, R18 ;  /* 0x000000ffff067224 */ /* 0x000fe400078e0012 */
[----:B------:R-:W-:Y:S01]  /*01f0*/  IMAD.MOV.U32 R7, RZ, RZ, R2 ;  /* 0x000000ffff077224 */ /* 0x000fe200078e0002 */
[----:B------:R-:W-:Y:S01]  /*0200*/  ISETP.NE.AND P0, PT, R23, RZ, PT ;  /* 0x000000ff1700720c */ /* 0x000fe20003f05270 */
[----:B-1----:R-:W-:Y:S01]  /*0210*/  IMAD.U32 R4, RZ, RZ, UR4 ;  /* 0x00000004ff047e24 */ /* 0x002fe2000f8e00ff */
[----:B------:R-:W-:Y:S02]  /*0220*/  MOV R5, UR5 ;  /* 0x0000000500057c02 */ /* 0x000fe40008000f00 */
[----:B------:R-:W-:Y:S01]  /*0230*/  P2R R24, PR, RZ, 0x1 ;  /* 0x00000001ff187803 */ /* 0x000fe20000000000 */
[----:B--2---:R-:W1:Y:S02]  /*0240*/  F2F.F64.F32 R10, R0 ;  /* 0x00000000000a7310 */ /* 0x004e640000201800 */
[----:B-1-3--:R0:W-:Y:S06]  /*0250*/  STL.64 [R1], R10 ;  /* 0x0000000a01007387 */ /* 0x00a1ec0000100a00 */
[----:B------:R-:W-:-:S07]  /*0260*/  LEPC R20, `(.L_x_2) ;  /* 0x000000001014794e */ /* 0x000fce0000000000 */
[----:B0-----:R-:W-:Y:S05]  /*0270*/  CALL.ABS.NOINC R8 ;  /* 0x0000000008007343 */ /* 0x001fea0003c00000 */
.L_x_2:
[----:B------:R-:W2:Y:S01]  /*0280*/  LDG.E R0, desc[UR36][R16.64+-0x1c] ;  /* 0xffffe42410007981 */ /* 0x000ea2000c1e1900 */
[----:B------:R0:W1:Y:S01]  /*0290*/  LDC.64 R8, c[0x4][R22] ;  /* 0x0100000016087b82 */ /* 0x0000620000000a00 */
[----:B------:R-:W3:Y:S01]  /*02a0*/  LDCU.64 UR4, c[0x4][0x8] ;  /* 0x01000100ff0477ac */ /* 0x000ee20008000a00 */
[----:B------:R-:W-:Y:S01]  /*02b0*/  IMAD.MOV.U32 R6, RZ, RZ, R18 ;  /* 0x000000ffff067224 */ /* 0x000fe200078e0012 */
[----:B------:R-:W-:Y:S02]  /*02c0*/  MOV R7, R2 ;  /* 0x0000000200077202 */ /* 0x000fe40000000f00 */
[----:B---3--:R-:W-:Y:S01]  /*02d0*/  MOV R4, UR4 ;  /* 0x0000000400047c02 */ /* 0x008fe20008000f00 */
[----:B------:R-:W-:Y:S01]  /*02e0*/  IMAD.U32 R5, RZ, RZ, UR5 ;  /* 0x00000005ff057e24 */ /* 0x000fe2000f8e00ff */
[----:B--2---:R-:W2:Y:S02]  /*02f0*/  F2F.F64.F32 R10, R0 ;  /* 0x00000000000a7310 */ /* 0x004ea40000201800 */
[----:B-12---:R0:W-:Y:S04]  /*0300*/  STL.64 [R1], R10 ;  /* 0x0000000a01007387 */ /* 0x0061e80000100a00 */
[----:B------:R-:W-:-:S07]  /*0310*/  LEPC R20, `(.L_x_3) ;  /* 0x000000001014794e */ /* 0x000fce0000000000 */
[----:B0-----:R-:W-:Y:S05]  /*0320*/  CALL.ABS.NOINC R8 ;  /* 0x0000000008007343 */ /* 0x001fea0003c00000 */
.L_x_3:
[----:B------:R-:W2:Y:S01]  /*0330*/  LDG.E R0, desc[UR36][R16.64+-0x18] ;  /* 0xffffe82410007981 */ /* 0x000ea2000c1e1900 */
[----:B------:R0:W1:Y:S01]  /*0340*/  LDC.64 R8, c[0x4][R22] ;  /* 0x0100000016087b82 */ /* 0x0000620000000a00 */
[----:B------:R-:W3:Y:S01]  /*0350*/  LDCU.64 UR4, c[0x4][0x8] ;  /* 0x01000100ff0477ac */ /* 0x000ee20008000a00 */
[----:B------:R-:W-:Y:S01]  /*0360*/  MOV R6, R18 ;  /* 0x0000001200067202 */ /* 0x000fe20000000f00 */
[----:B------:R-:W-:Y:S02]  /*0370*/  IMAD.MOV.U32 R7, RZ, RZ, R2 ;  /* 0x000000ffff077224 */ /* 0x000fe400078e0002 */
[----:B---3--:R-:W-:Y:S02]  /*0380*/  IMAD.U32 R4, RZ, RZ, UR4 ;  /* 0x00000004ff047e24 */ /* 0x008fe4000f8e00ff */
[----:B------:R-:W-:Y:S01]  /*0390*/  IMAD.U32 R5, RZ, RZ, UR5 ;  /* 0x00000005ff057e24 */ /* 0x000fe2000f8e00ff */
[----:B--2---:R-:W2:Y:S02]  /*03a0*/  F2F.F64.F32 R10, R0 ;  /* 0x00000000000a7310 */ /* 0x004ea40000201800 */
[----:B-12---:R0:W-:Y:S04]  /*03b0*/  STL.64 [R1], R10 ;  /* 0x0000000a01007387 */ /* 0x0061e80000100a00 */
[----:B------:R-:W-:-:S07]  /*03c0*/  LEPC R20, `(.L_x_4) ;  /* 0x000000001014794e */ /* 0x000fce0000000000 */
[----:B0-----:R-:W-:Y:S05]  /*03d0*/  CALL.ABS.NOINC R8 ;  /* 0x0000000008007343 */ /* 0x001fea0003c00000 */
.L_x_4:
[----:B------:R-:W2:Y:S01]  /*03e0*/  LDG.E R0, desc[UR36][R16.64+-0x14] ;  /* 0xffffec2410007981 */ /* 0x000ea2000c1e1900 */
[----:B------:R0:W1:Y:S01]  /*03f0*/  LDC.64 R8, c[0x4][R22] ;  /* 0x0100000016087b82 */ /* 0x0000620000000a00 */
[----:B------:R-:W3:Y:S01]  /*0400*/  LDCU.64 UR4, c[0x4][0x8] ;  /* 0x01000100ff0477ac */ /* 0x000ee20008000a00 */
[----:B------:R-:W-:Y:S02]  /*0410*/  IMAD.MOV.U32 R6, RZ, RZ, R18 ;  /* 0x000000ffff067224 */ /* 0x000fe400078e0012 */
[----:B------:R-:W-:Y:S02]  /*0420*/  IMAD.MOV.U32 R7, RZ, RZ, R2 ;  /* 0x000000ffff077224 */ /* 0x000fe400078e0002 */
[----:B---3--:R-:W-:Y:S01]  /*0430*/  IMAD.U32 R4, RZ, RZ, UR4 ;  /* 0x00000004ff047e24 */ /* 0x008fe2000f8e00ff */
[----:B------:R-:W-:Y:S01]  /*0440*/  MOV R5, UR5 ;  /* 0x0000000500057c02 */ /* 0x000fe20008000f00 */
[----:B--2---:R-:W2:Y:S02]  /*0450*/  F2F.F64.F32 R10, R0 ;  /* 0x00000000000a7310 */ /* 0x004ea40000201800 */
[----:B-12---:R0:W-:Y:S04]  /*0460*/  STL.64 [R1], R10 ;  /* 0x0000000a01007387 */ /* 0x0061e80000100a00 */
[----:B------:R-:W-:-:S07]  /*0470*/  LEPC R20, `(.L_x_5) ;  /* 0x000000001014794e */ /* 0x000fce0000000000 */
[----:B0-----:R-:W-:Y:S05]  /*0480*/  CALL.ABS.NOINC R8 ;  /* 0x0000000008007343 */ /* 0x001fea0003c00000 */
.L_x_5:
        /* <DEDUP_REMOVED lines=11> */
.L_x_6:
        /* <DEDUP_REMOVED lines=11> */
.L_x_7:
        /* <DEDUP_REMOVED lines=11> */
.L_x_8:
        /* <DEDUP_REMOVED lines=11> */
.L_x_9:
        /* <DEDUP_REMOVED lines=11> */
.L_x_10:
        /* <DEDUP_REMOVED lines=11> */
.L_x_11:
        /* <DEDUP_REMOVED lines=11> */
.L_x_12:
        /* <DEDUP_REMOVED lines=11> */
.L_x_13:
        /* <DEDUP_REMOVED lines=11> */
.L_x_14:
        /* <DEDUP_REMOVED lines=11> */
.L_x_15:
        /* <DEDUP_REMOVED lines=11> */
.L_x_16:
        /* <DEDUP_REMOVED lines=11> */
.L_x_17:
[----:B------:R-:W-:Y:S02]  /*0cd0*/  ISETP.NE.AND P6, PT, R24, RZ, PT ;  /* 0x000000ff1800720c */ /* 0x000fe40003fc5270 */
[----:B------:R-:W-:-:S11]  /*0ce0*/  IADD3 R19, PT, PT, R19, 0x10, RZ ;  /* 0x0000001013137810 */ /* 0x000fd60007ffe0ff */
[----:B------:R-:W-:Y:S05]  /*0cf0*/  @P6 BRA `(.L_x_18) ;  /* 0xfffffff400186947 */ /* 0x000fea000383ffff */
[----:B------:R-:W-:Y:S05]  /*0d00*/  BSYNC.RECONVERGENT B6 ;  /* 0x0000000000067941 */ /* 0x000fea0003800200 */
.L_x_1:
[----:B------:R-:W-:Y:S01]  /*0d10*/  UISETP.NE.AND UP0, UPT, UR40, URZ, UPT ;  /* 0x000000ff2800728c */ /* 0x000fe2000bf05270 */
[----:B------:R-:W-:Y:S08]  /*0d20*/  BSSY.RECONVERGENT B6, `(.L_x_0) ;  /* 0x00000af000067945 */ /* 0x000ff00003800200 */
[----:B------:R-:W-:Y:S05]  /*0d30*/  BRA.U !UP0, `(.L_x_19) ;  /* 0x0000000908b47547 */ /* 0x000fea000b800000 */
[----:B------:R-:W1:Y:S01]  /*0d40*/  LDC R23, c[0x0][0x38c] ;  /* 0x0000e300ff177b82 */ /* 0x000e620000000800 */
[----:B------:R-:W-:Y:S01]  /*0d50*/  UISETP.GE.U32.AND UP0, UPT, UR40, 0x8, UPT ;  /* 0x000000082800788c */ /* 0x000fe2000bf06070 */
[----:B-1----:R-:W-:-:S08]  /*0d60*/  LOP3.LUT R23, R23, 0x7, RZ, 0xc0, !PT ;  /* 0x0000000717177812 */ /* 0x002fd000078ec0ff */
[----:B------:R-:W-:Y:S05]  /*0d70*/  BRA.U !UP0, `(.L_x_20) ;  /* 0x0000000508707547 */ /* 0x000fea000b800000 */
[----:B------:R-:W1:Y:S01]  /*0d80*/  LDC.64 R16, c[0x0][0x380] ;  /* 0x0000e000ff107b82 */ /* 0x000e620000000a00 */
[----:B------:R-:W-:Y:S01]  /*0d90*/  MOV R22, 0x0 ;  /* 0x0000000000167802 */ /* 0x000fe20000000f00 */
[----:B------:R-:W2:Y:S01]  /*0da0*/  LDCU.64 UR4, c[0x4][0x8] ;  /* 0x01000100ff0477ac */ /* 0x000ea20008000a00 */
[----:B-1----:R-:W-:-:S05]  /*0db0*/  IMAD.WIDE R16, R19, 0x4, R16 ;  /* 0x0000000413107825 */ /* 0x002fca00078e0210 */
[----:B0-----:R-:W3:Y:S01]  /*0dc0*/  LDG.E R0, desc[UR36][R16.64] ;  /* 0x0000002410007981 */ /* 0x001ee2000c1e1900 */
[----:B------:R0:W1:Y:S01]  /*0dd0*/  LDC.64 R8, c[0x4][R22] ;  /* 0x0100000016087b82 */ /* 0x0000620000000a00 */
[----:B--2---:R-:W-:Y:S01]  /*0de0*/  IMAD.U32 R4, RZ, RZ, UR4 ;  /* 0x00000004ff047e24 */ /* 0x004fe2000f8e00ff */
[----:B------:R-:W-:Y:S01]  /*0df0*/  MOV R6, R18 ;  /* 0x0000001200067202 */ /* 0x000fe20000000f00 */
[----:B------:R-:W-:Y:S02]  /*0e00*/  IMAD.U32 R5, RZ, RZ, UR5 ;  /* 0x00000005ff057e24 */ /* 0x000fe4000f8e00ff */
[----:B------:R-:W-:Y:S01]  /*0e10*/  IMAD.MOV.U32 R7, RZ, RZ, R2 ;  /* 0x000000ffff077224 */ /* 0x000fe200078e0002 */
[----:B---3--:R-:W2:Y:S02]  /*0e20*/  F2F.F64.F32 R10, R0 ;  /* 0x00000000000a7310 */ /* 0x008ea40000201800 */
[----:B-12---:R0:W-:Y:S04]  /*0e30*/  STL.64 [R1], R10 ;  /* 0x0000000a01007387 */ /* 0x0061e80000100a00 */
[----:B------:R-:W-:-:S07]  /*0e40*/  LEPC R20, `(.L_x_21) ;  /* 0x000000001014794e */ /* 0x000fce0000000000 */
[----:B0-----:R-:W-:Y:S05]  /*0e50*/  CALL.ABS.NOINC R8 ;  /* 0x0000000008007343 */ /* 0x001fea0003c00000 */
.L_x_21:
        /* <DEDUP_REMOVED lines=11> */
.L_x_22:
        /* <DEDUP_REMOVED lines=11> */
.L_x_23:
        /* <DEDUP_REMOVED lines=11> */
.L_x_24:
        /* <DEDUP_REMOVED lines=11> */
.L_x_25:
        /* <DEDUP_REMOVED lines=11> */
.L_x_26:
        /* <DEDUP_REMOVED lines=11> */
.L_x_27:
        /* <DEDUP_REMOVED lines=11> */
.L_x_28:
[----:B------:R-:W-:-:S07]  /*1330*/  IADD3 R19, PT, PT, R19, 0x8, RZ ;  /* 0x0000000813137810 */ /* 0x000fce0007ffe0ff */
.L_x_20:
[----:B------:R-:W-:-:S13]  /*1340*/  ISETP.NE.AND P0, PT, R23, RZ, PT ;  /* 0x000000ff1700720c */ /* 0x000fda0003f05270 */
[----:B------:R-:W-:Y:S05]  /*1350*/  @!P0 BRA `(.L_x_19) ;  /* 0x00000004002c8947 */ /* 0x000fea0003800000 */
[----:B------:R-:W1:Y:S01]  /*1360*/  LDC R0, c[0x0][0x38c] ;  /* 0x0000e300ff007b82 */ /* 0x000e620000000800 */
[----:B------:R-:W-:Y:S02]  /*1370*/  ISETP.GE.U32.AND P0, PT, R23, 0x4, PT ;  /* 0x000000041700780c */ /* 0x000fe40003f06070 */
[----:B-1----:R-:W-:-:S11]  /*1380*/  LOP3.LUT R23, R0, 0x3, RZ, 0xc0, !PT ;  /* 0x0000000300177812 */ /* 0x002fd600078ec0ff */
[----:B------:R-:W-:Y:S05]  /*1390*/  @!P0 BRA `(.L_x_29) ;  /* 0x0000000000c08947 */ /* 0x000fea0003800000 */
        /* <DEDUP_REMOVED lines=14> */
.L_x_30:
        /* <DEDUP_REMOVED lines=11> */
.L_x_31:
        /* <DEDUP_REMOVED lines=11> */
.L_x_32:
        /* <DEDUP_REMOVED lines=11> */
.L_x_33:
[----:B------:R-:W-:-:S07]  /*1690*/  VIADD R19, R19, 0x4 ;  /* 0x0000000413137836 */ /* 0x000fce0000000000 */
.L_x_29:
[----:B------:R-:W-:-:S13]  /*16a0*/  ISETP.NE.AND P0, PT, R23, RZ, PT ;  /* 0x000000ff1700720c */ /* 0x000fda0003f05270 */
[----:B------:R-:W-:Y:S05]  /*16b0*/  @!P0 BRA `(.L_x_19) ;  /* 0x0000000000548947 */ /* 0x000fea0003800000 */
[----:B------:R-:W-:-:S07]  /*16c0*/  IADD3 R23, PT, PT, -R23, RZ, RZ ;  /* 0x000000ff17177210 */ /* 0x000fce0007ffe1ff */
.L_x_35:
[----:B------:R-:W1:Y:S01]  /*16d0*/  LDC.64 R8, c[0x0][0x380] ;  /* 0x0000e000ff087b82 */ /* 0x000e620000000a00 */
[----:B------:R-:W2:Y:S01]  /*16e0*/  LDCU.64 UR4, c[0x4][0x8] ;  /* 0x01000100ff0477ac */ /* 0x000ea20008000a00 */
[----:B-1----:R-:W-:-:S06]  /*16f0*/  IMAD.WIDE R8, R19, 0x4, R8 ;  /* 0x0000000413087825 */ /* 0x002fcc00078e0208 */
[----:B0-----:R-:W3:Y:S01]  /*1700*/  LDG.E R8, desc[UR36][R8.64] ;  /* 0x0000002408087981 */ /* 0x001ee2000c1e1900 */
[----:B------:R-:W-:Y:S01]  /*1710*/  VIADD R23, R23, 0x1 ;  /* 0x0000000117177836 */ /* 0x000fe20000000000 */
[----:B------:R-:W-:Y:S01]  /*1720*/  MOV R0, 0x0 ;  /* 0x0000000000007802 */ /* 0x000fe20000000f00 */
[----:B--2---:R-:W-:Y:S01]  /*1730*/  IMAD.U32 R5, RZ, RZ, UR5 ;  /* 0x00000005ff057e24 */ /* 0x004fe2000f8e00ff */
[----:B------:R-:W-:Y:S01]  /*1740*/  MOV R4, UR4 ;  /* 0x0000000400047c02 */ /* 0x000fe20008000f00 */
[----:B------:R-:W-:Y:S01]  /*1750*/  IMAD.MOV.U32 R7, RZ, RZ, R2 ;  /* 0x000000ffff077224 */ /* 0x000fe200078e0002 */
[----:B------:R-:W-:Y:S01]  /*1760*/  ISETP.NE.AND P0, PT, R23, RZ, PT ;  /* 0x000000ff1700720c */ /* 0x000fe20003f05270 */
[----:B------:R0:W1:Y:S01]  /*1770*/  LDC.64 R12, c[0x4][R0] ;  /* 0x01000000000c7b82 */ /* 0x0000620000000a00 */
[----:B------:R-:W-:Y:S02]  /*1780*/  MOV R6, R18 ;  /* 0x0000001200067202 */ /* 0x000fe40000000f00 */
[----:B0-----:R-:W-:Y:S01]  /*1790*/  P2R R0, PR, RZ, 0x1 ;  /* 0x00000001ff007803 */ /* 0x001fe20000000000 */
[----:B---3--:R-:W0:Y:S02]  /*17a0*/  F2F.F64.F32 R10, R8 ;  /* 0x00000008000a7310 */ /* 0x008e240000201800 */
[----:B01----:R0:W-:Y:S06]  /*17b0*/  STL.64 [R1], R10 ;  /* 0x0000000a01007387 */ /* 0x0031ec0000100a00 */
[----:B------:R-:W-:-:S07]  /*17c0*/  LEPC R20, `(.L_x_34) ;  /* 0x000000001014794e */ /* 0x000fce0000000000 */
[----:B0-----:R-:W-:Y:S05]  /*17d0*/  CALL.ABS.NOINC R12 ;  /* 0x000000000c007343 */ /* 0x001fea0003c00000 */
.L_x_34:
[----:B------:R-:W-:Y:S02]  /*17e0*/  ISETP.NE.AND P6, PT, R23, RZ, PT ;  /* 0x000000ff1700720c */ /* 0x000fe40003fc5270 */
[----:B------:R-:W-:-:S11]  /*17f0*/  IADD3 R19, PT, PT, R19, 0x1, RZ ;  /* 0x0000000113137810 */ /* 0x000fd60007ffe0ff */
[----:B------:R-:W-:Y:S05]  /*1800*/  @P6 BRA `(.L_x_35) ;  /* 0xfffffffc00b06947 */ /* 0x000fea000383ffff */
.L_x_19:
[----:B0-----:R-:W-:Y:S05]  /*1810*/  BSYNC.RECONVERGENT B6 ;  /* 0x0000000000067941 */ /* 0x001fea0003800200 */
.L_x_0:
[----:B------:R-:W-:Y:S01]  /*1820*/  MOV R0, 0x0 ;  /* 0x0000000000007802 */ /* 0x000fe20000000f00 */
[----:B------:R-:W0:Y:S01]  /*1830*/  LDCU.64 UR4, c[0x4][0x10] ;  /* 0x01000200ff0477ac */ /* 0x000e220008000a00 */
[----:B------:R-:W-:Y:S02]  /*1840*/  CS2R R6, SRZ ;  /* 0x0000000000067805 */ /* 0x000fe4000001ff00 */
[----:B------:R1:W2:Y:S01]  /*1850*/  LDC.64 R2, c[0x4][R0] ;  /* 0x0100000000027b82 */ /* 0x0002a20000000a00 */
[----:B0-----:R-:W-:Y:S01]  /*1860*/  IMAD.U32 R4, RZ, RZ, UR4 ;  /* 0x00000004ff047e24 */ /* 0x001fe2000f8e00ff */
[----:B-1----:R-:W-:-:S07]  /*1870*/  MOV R5, UR5 ;  /* 0x0000000500057c02 */ /* 0x002fce0008000f00 */
[----:B------:R-:W-:-:S07]  /*1880*/  LEPC R20, `(.L_x_36) ;  /* 0x000000001014794e */ /* 0x000fce0000000000 */
[----:B--2---:R-:W-:Y:S05]  /*1890*/  CALL.ABS.NOINC R2 ;  /* 0x0000000002007343 */ /* 0x004fea0003c00000 */
.L_x_36:
[----:B------:R-:W-:Y:S05]  /*18a0*/  EXIT ;  /* 0x000000000000794d */ /* 0x000fea0003800000 */
.L_x_37:
[----:B------:R-:W-:-:S00]  /*18b0*/  BRA `(.L_x_37) ;  /* 0xfffffffc00fc7947 */ /* 0x000fc0000383ffff */
[----:B------:R-:W-:-:S00]  /*18c0*/  NOP ;  /* 0x0000000000007918 */ /* 0x000fc00000000000 */
        /* <DEDUP_REMOVED lines=11> */
.L_x_64:


//--------------------- .text._Z13reduce_pointsPfS_ii --------------------------
	.section	.text._Z13reduce_pointsPfS_ii,"ax",@progbits
	.align	128
        .global         _Z13reduce_pointsPfS_ii
        .type           _Z13reduce_pointsPfS_ii,@function
        .size           _Z13reduce_pointsPfS_ii,(.L_x_65 - _Z13reduce_pointsPfS_ii)
        .other          _Z13reduce_pointsPfS_ii,@"STO_CUDA_ENTRY STV_DEFAULT"
_Z13reduce_pointsPfS_ii:
.text._Z13reduce_pointsPfS_ii:
[----:B------:R-:W-:Y:S01]  /*0000*/  LDC R1, c[0x0][0x37c] ;  /* 0x0000df00ff017b82 */ /* 0x000fe20000000800 */
[----:B------:R-:W0:Y:S01]  /*0010*/  LDCU UR4, c[0x0][0x394] ;  /* 0x00007280ff0477ac */ /* 0x000e220008000800 */
[----:B------:R-:W1:Y:S06]  /*0020*/  S2R R3, SR_TID.X ;  /* 0x0000000000037919 */ /* 0x000e6c0000002100 */
[----:B------:R-:W1:Y:S08]  /*0030*/  S2UR UR6, SR_CTAID.X ;  /* 0x00000000000679c3 */ /* 0x000e700000002500 */
[----:B------:R-:W1:Y:S01]  /*0040*/  LDC R2, c[0x0][0x360] ;  /* 0x0000d800ff027b82 */ /* 0x000e620000000800 */
[----:B0-----:R-:W-:-:S05]  /*0050*/  IMAD.U32 R0, RZ, RZ, UR4 ;  /* 0x00000004ff007e24 */ /* 0x001fca000f8e00ff */
[----:B------:R-:W-:Y:S01]  /*0060*/  ISETP.GE.AND P0, PT, R0, 0x1, PT ;  /* 0x000000010000780c */ /* 0x000fe20003f06270 */
[----:B-1----:R-:W-:-:S12]  /*0070*/  IMAD R5, R2, UR6, R3 ;  /* 0x0000000602057c24 */ /* 0x002fd8000f8e0203 */
[----:B------:R-:W-:Y:S05]  /*0080*/  @!P0 BRA `(.L_x_38) ;  /* 0x0000000400348947 */ /* 0x000fea0003800000 */
[C---:B------:R-:W-:Y:S01]  /*0090*/  ISETP.GE.U32.AND P1, PT, R0.reuse, 0x10, PT ;  /* 0x000000100000780c */ /* 0x040fe20003f26070 */
[----:B------:R-:W-:Y:S01]  /*00a0*/  IMAD.MOV.U32 R4, RZ, RZ, RZ ;  /* 0x000000ffff047224 */ /* 0x000fe200078e00ff */
[----:B------:R-:W-:-:S04]  /*00b0*/  LOP3.LUT R7, R0, 0xf, RZ, 0xc0, !PT ;  /* 0x0000000f00077812 */ /* 0x000fc800078ec0ff */
[----:B------:R-:W-:-:S07]  /*00c0*/  ISETP.NE.AND P2, PT, R7, RZ, PT ;  /* 0x000000ff0700720c */ /* 0x000fce0003f45270 */
[----:B------:R-:W-:Y:S06]  /*00d0*/  @!P1 BRA `(.L_x_39) ;  /* 0x0000000000689947 */ /* 0x000fec0003800000 */
[----:B------:R-:W0:Y:S01]  /*00e0*/  S2UR UR5, SR_CgaCtaId ;  /* 0x00000000000579c3 */ /* 0x000e220000008800 */
[----:B------:R-:W-:Y:S01]  /*00f0*/  UMOV UR4, 0x400 ;  /* 0x0000040000047882 */ /* 0x000fe20000000000 */
[----:B------:R-:W-:Y:S01]  /*0100*/  LOP3.LUT R4, R0, 0x7ffffff0, RZ, 0xc0, !PT ;  /* 0x7ffffff000047812 */ /* 0x000fe200078ec0ff */
[----:B0-----:R-:W-:-:S03]  /*0110*/  ULEA UR5, UR5, UR4, 0x18 ;  /* 0x0000000405057291 */ /* 0x001fc6000f8ec0ff */
[----:B------:R-:W-:-:S09]  /*0120*/  UMOV UR4, URZ ;  /* 0x000000ff00047c82 */ /* 0x000fd20008000000 */
.L_x_40:
[----:B0-----:R-:W-:Y:S01]  /*0130*/  IMAD R6, R3, R0, UR4 ;  /* 0x0000000403067e24 */ /* 0x001fe2000f8e0200 */
[----:B------:R-:W-:-:S04]  /*0140*/  UIADD3 UR4, UPT, UPT, UR4, 0x10, URZ ;  /* 0x0000001004047890 */ /* 0x000fc8000fffe0ff */
[----:B------:R-:W-:Y:S02]  /*0150*/  LEA R6, R6, UR5, 0x2 ;  /* 0x0000000506067c11 */ /* 0x000fe4000f8e10ff */
[----:B------:R-:W-:-:S03]  /*0160*/  ISETP.NE.AND P1, PT, R4, UR4, PT ;  /* 0x0000000404007c0c */ /* 0x000fc6000bf25270 */
[----:B------:R0:W-:Y:S04]  /*0170*/  STS [R6], RZ ;  /* 0x000000ff06007388 */ /* 0x0001e80000000800 */
[----:B------:R0:W-:Y:S04]  /*0180*/  STS [R6+0x4], RZ ;  /* 0x000004ff06007388 */ /* 0x0001e80000000800 */
        /* <DEDUP_REMOVED lines=13> */
[----:B------:R0:W-:Y:S01]  /*0260*/  STS [R6+0x3c], RZ ;  /* 0x00003cff06007388 */ /* 0x0001e20000000800 */
[----:B------:R-:W-:Y:S05]  /*0270*/  @P1 BRA `(.L_x_40) ;  /* 0xfffffffc00ac1947 */ /* 0x000fea000383ffff */
.L_x_39:
[----:B------:R-:W-:Y:S05]  /*0280*/  @!P2 BRA `(.L_x_38) ;  /* 0x0000000000b4a947 */ /* 0x000fea0003800000 */
[----:B------:R-:W-:Y:S02]  /*0290*/  ISETP.GE.U32.AND P1, PT, R7, 0x8, PT ;  /* 0x000000080700780c */ /* 0x000fe40003f26070 */
[----:B------:R-:W-:-:S04]  /*02a0*/  LOP3.LUT R8, R0, 0x7, RZ, 0xc0, !PT ;  /* 0x0000000700087812 */ /* 0x000fc800078ec0ff */
[----:B------:R-:W-:-:S07]  /*02b0*/  ISETP.NE.AND P2, PT, R8, RZ, PT ;  /* 0x000000ff0800720c */ /* 0x000fce0003f45270 */
[----:B------:R-:W-:Y:S06]  /*02c0*/  @!P1 BRA `(.L_x_41) ;  /* 0x0000000000389947 */ /* 0x000fec0003800000 */
[----:B------:R-:W1:Y:S01]  /*02d0*/  S2UR UR5, SR_CgaCtaId ;  /* 0x00000000000579c3 */ /* 0x000e620000008800 */
[----:B------:R-:W-:Y:S01]  /*02e0*/  UMOV UR4, 0x400 ;  /* 0x0000040000047882 */ /* 0x000fe20000000000 */
[----:B0-----:R-:W-:Y:S02]  /*02f0*/  IMAD R6, R3, R0, R4 ;  /* 0x0000000003067224 */ /* 0x001fe400078e0204 */
[----:B------:R-:W-:Y:S01]  /*0300*/  VIADD R4, R4, 0x8 ;  /* 0x0000000804047836 */ /* 0x000fe20000000000 */
[----:B-1----:R-:W-:-:S06]  /*0310*/  ULEA UR4, UR5, UR4, 0x18 ;  /* 0x0000000405047291 */ /* 0x002fcc000f8ec0ff */
[----:B------:R-:W-:-:S05]  /*0320*/  LEA R6, R6, UR4, 0x2 ;  /* 0x0000000406067c11 */ /* 0x000fca000f8e10ff */
[----:B------:R1:W-:Y:S04]  /*0330*/  STS [R6], RZ ;  /* 0x000000ff06007388 */ /* 0x0003e80000000800 */
[----:B------:R1:W-:Y:S04]  /*0340*/  STS [R6+0x4], RZ ;  /* 0x000004ff06007388 */ /* 0x0003e80000000800 */
[----:B------:R1:W-:Y:S04]  /*0350*/  STS [R6+0x8], RZ ;  /* 0x000008ff06007388 */ /* 0x0003e80000000800 */
[----:B------:R1:W-:Y:S04]  /*0360*/  STS [R6+0xc], RZ ;  /* 0x00000cff06007388 */ /* 0x0003e80000000800 */
[----:B------:R1:W-:Y:S04]  /*0370*/  STS [R6+0x10], RZ ;  /* 0x000010ff06007388 */ /* 0x0003e80000000800 */
[----:B------:R1:W-:Y:S04]  /*0380*/  STS [R6+0x14], RZ ;  /* 0x000014ff06007388 */ /* 0x0003e80000000800 */
[----:B------:R1:W-:Y:S04]  /*0390*/  STS [R6+0x18], RZ ;  /* 0x000018ff06007388 */ /* 0x0003e80000000800 */
[----:B------:R1:W-:Y:S02]  /*03a0*/  STS [R6+0x1c], RZ ;  /* 0x00001cff06007388 */ /* 0x0003e40000000800 */
.L_x_41:
[----:B------:R-:W-:Y:S05]  /*03b0*/  @!P2 BRA `(.L_x_38) ;  /* 0x000000000068a947 */ /* 0x000fea0003800000 */
[----:B------:R-:W-:Y:S02]  /*03c0*/  ISETP.GE.U32.AND P1, PT, R8, 0x4, PT ;  /* 0x000000040800780c */ /* 0x000fe40003f26070 */
[----:B------:R-:W-:-:S04]  /*03d0*/  LOP3.LUT R7, R0, 0x3, RZ, 0xc0, !PT ;  /* 0x0000000300077812 */ /* 0x000fc800078ec0ff */
[----:B------:R-:W-:-:S07]  /*03e0*/  ISETP.NE.AND P2, PT, R7, RZ, PT ;  /* 0x000000ff0700720c */ /* 0x000fce0003f45270 */
[----:B------:R-:W-:Y:S06]  /*03f0*/  @!P1 BRA `(.L_x_42) ;  /* 0x0000000000289947 */ /* 0x000fec0003800000 */
[----:B------:R-:W2:Y:S01]  /*0400*/  S2UR UR5, SR_CgaCtaId ;  /* 0x00000000000579c3 */ /* 0x000ea20000008800 */
[----:B------:R-:W-:Y:S01]  /*0410*/  UMOV UR4, 0x400 ;  /* 0x0000040000047882 */ /* 0x000fe20000000000 */
[----:B01----:R-:W-:Y:S01]  /*0420*/  IMAD R6, R3, R0, R4 ;  /* 0x0000000003067224 */ /* 0x003fe200078e0204 */
[----:B------:R-:W-:Y:S01]  /*0430*/  IADD3 R4, PT, PT, R4, 0x4, RZ ;  /* 0x0000000404047810 */ /* 0x000fe20007ffe0ff */
[----:B--2---:R-:W-:-:S06]  /*0440*/  ULEA UR4, UR5, UR4, 0x18 ;  /* 0x0000000405047291 */ /* 0x004fcc000f8ec0ff */
[----:B------:R-:W-:-:S05]  /*0450*/  LEA R6, R6, UR4, 0x2 ;  /* 0x0000000406067c11 */ /* 0x000fca000f8e10ff */
[----:B------:R2:W-:Y:S04]  /*0460*/  STS [R6], RZ ;  /* 0x000000ff06007388 */ /* 0x0005e80000000800 */
[----:B------:R2:W-:Y:S04]  /*0470*/  STS [R6+0x4], RZ ;  /* 0x000004ff06007388 */ /* 0x0005e80000000800 */
[----:B------:R2:W-:Y:S04]  /*0480*/  STS [R6+0x8], RZ ;  /* 0x000008ff06007388 */ /* 0x0005e80000000800 */
[----:B------:R2:W-:Y:S02]  /*0490*/  STS [R6+0xc], RZ ;  /* 0x00000cff06007388 */ /* 0x0005e40000000800 */
.L_x_42:
[----:B------:R-:W-:Y:S05]  /*04a0*/  @!P2 BRA `(.L_x_38) ;  /* 0x00000000002ca947 */ /* 0x000fea0003800000 */
[----:B------:R-:W3:Y:S01]  /*04b0*/  S2UR UR5, SR_CgaCtaId ;  /* 0x00000000000579c3 */ /* 0x000ee20000008800 */
[----:B------:R-:W-:Y:S02]  /*04c0*/  UMOV UR4, 0x400 ;  /* 0x0000040000047882 */ /* 0x000fe40000000000 */
[----:B---3--:R-:W-:-:S03]  /*04d0*/  ULEA UR5, UR5, UR4, 0x18 ;  /* 0x0000000405057291 */ /* 0x008fc6000f8ec0ff */
[----:B------:R-:W-:-:S09]  /*04e0*/  UMOV UR4, URZ ;  /* 0x000000ff00047c82 */ /* 0x000fd20008000000 */
.L_x_43:
[----:B012---:R-:W-:Y:S01]  /*04f0*/  IMAD R6, R3, R0, R4 ;  /* 0x0000000003067224 */ /* 0x007fe200078e0204 */
[----:B------:R-:W-:Y:S01]  /*0500*/  UIADD3 UR4, UPT, UPT, UR4, 0x1, URZ ;  /* 0x0000000104047890 */ /* 0x000fe2000fffe0ff */
[----:B------:R-:W-:-:S03]  /*0510*/  VIADD R4, R4, 0x1 ;  /* 0x0000000104047836 */ /* 0x000fc60000000000 */
[----:B------:R-:W-:Y:S02]  /*0520*/  LEA R6, R6, UR5, 0x2 ;  /* 0x0000000506067c11 */ /* 0x000fe4000f8e10ff */
[----:B------:R-:W-:-:S03]  /*0530*/  ISETP.NE.AND P1, PT, R7, UR4, PT ;  /* 0x0000000407007c0c */ /* 0x000fc6000bf25270 */
[----:B------:R3:W-:Y:S10]  /*0540*/  STS [R6], RZ ;  /* 0x000000ff06007388 */ /* 0x0007f40000000800 */
[----:B---3--:R-:W-:Y:S05]  /*0550*/  @P1 BRA `(.L_x_43) ;  /* 0xfffffffc00e41947 */ /* 0x008fea000383ffff */
.L_x_38:
[----:B------:R-:W3:Y:S01]  /*0560*/  LDCU UR4, c[0x0][0x390] ;  /* 0x00007200ff0477ac */ /* 0x000ee20008000800 */
[----:B------:R-:W-:Y:S01]  /*0570*/  BSSY.RECONVERGENT B0, `(.L_x_44) ;  /* 0x000007b000007945 */ /* 0x000fe20003800200 */
[----:B------:R-:W4:Y:S01]  /*0580*/  LDCU.64 UR8, c[0x0][0x358] ;  /* 0x00006b00ff0877ac */ /* 0x000f220008000a00 */
[----:B------:R-:W-:Y:S01]  /*0590*/  BAR.SYNC.DEFER_BLOCKING 0x0 ;  /* 0x0000000000007b1d */ /* 0x000fe20000010000 */
[----:B---3--:R-:W-:-:S13]  /*05a0*/  ISETP.GE.OR P1, PT, R5, UR4, !P0 ;  /* 0x0000000405007c0c */ /* 0x008fda000c726670 */
[----:B----4-:R-:W-:Y:S05]  /*05b0*/  @P1 BRA `(.L_x_45) ;  /* 0x0000000400d81947 */ /* 0x010fea0003800000 */
[C---:B------:R-:W-:Y:S01]  /*05c0*/  ISETP.GE.U32.AND P1, PT, R0.reuse, 0x10, PT ;  /* 0x000000100000780c */ /* 0x040fe20003f26070 */
[----:B------:R-:W-:Y:S01]  /*05d0*/  IMAD.MOV.U32 R4, RZ, RZ, RZ ;  /* 0x000000ffff047224 */ /* 0x000fe200078e00ff */
[----:B------:R-:W-:-:S04]  /*05e0*/  LOP3.LUT R21, R0, 0xf, RZ, 0xc0, !PT ;  /* 0x0000000f00157812 */ /* 0x000fc800078ec0ff */
[----:B------:R-:W-:-:S07]  /*05f0*/  ISETP.NE.AND P2, PT, R21, RZ, PT ;  /* 0x000000ff1500720c */ /* 0x000fce0003f45270 */
[----:B------:R-:W-:Y:S06]  /*0600*/  @!P1 BRA `(.L_x_46) ;  /* 0x0000000000b49947 */ /* 0x000fec0003800000 */
[----:B------:R-:W3:Y:S01]  /*0610*/  S2UR UR5, SR_CgaCtaId ;  /* 0x00000000000579c3 */ /* 0x000ee20000008800 */
[----:B------:R-:W-:Y:S01]  /*0620*/  UMOV UR4, 0x400 ;  /* 0x0000040000047882 */ /* 0x000fe20000000000 */
[----:B------:R-:W-:Y:S01]  /*0630*/  LOP3.LUT R4, R0, 0x7ffffff0, RZ, 0xc0, !PT ;  /* 0x7ffffff000047812 */ /* 0x000fe200078ec0ff */
[----:B---3--:R-:W-:-:S03]  /*0640*/  ULEA UR5, UR5, UR4, 0x18 ;  /* 0x0000000405057291 */ /* 0x008fc6000f8ec0ff */
[----:B------:R-:W-:-:S09]  /*0650*/  UMOV UR4, URZ ;  /* 0x000000ff00047c82 */ /* 0x000fd20008000000 */
.L_x_47:
[----:B012---:R-:W0:Y:S01]  /*0660*/  LDC.64 R6, c[0x0][0x380] ;  /* 0x0000e000ff067b82 */ /* 0x007e220000000a00 */
[----:B------:R-:W-:-:S04]  /*0670*/  IMAD R9, R5, R0, UR4 ;  /* 0x0000000405097e24 */ /* 0x000fc8000f8e0200 */
[----:B0-----:R-:W-:-:S05]  /*0680*/  IMAD.WIDE R6, R9, 0x4, R6 ;  /* 0x0000000409067825 */ /* 0x001fca00078e0206 */
[----:B------:R-:W2:Y:S04]  /*0690*/  LDG.E R8, desc[UR8][R6.64] ;  /* 0x0000000806087981 */ /* 0x000ea8000c1e1900 */
[----:B------:R-:W3:Y:S04]  /*06a0*/  LDG.E R10, desc[UR8][R6.64+0x4] ;  /* 0x00000408060a7981 */ /* 0x000ee8000c1e1900 */
[----:B------:R-:W4:Y:S04]  /*06b0*/  LDG.E R12, desc[UR8][R6.64+0x8] ;  /* 0x00000808060c7981 */ /* 0x000f28000c1e1900 */
[----:B------:R-:W5:Y:S04]  /*06c0*/  LDG.E R14, desc[UR8][R6.64+0xc] ;  /* 0x00000c08060e7981 */ /* 0x000f68000c1e1900 */
        /* <DEDUP_REMOVED lines=11> */
[----:B------:R-:W5:Y:S01]  /*0780*/  LDG.E R19, desc[UR8][R6.64+0x3c] ;  /* 0x00003c0806137981 */ /* 0x000f62000c1e1900 */
[----:B------:R-:W-:Y:S01]  /*0790*/  IMAD R9, R3, R0, UR4 ;  /* 0x0000000403097e24 */ /* 0x000fe2000f8e0200 */
[----:B------:R-:W-:-:S04]  /*07a0*/  UIADD3 UR4, UPT, UPT, UR4, 0x10, URZ ;  /* 0x0000001004047890 */ /* 0x000fc8000fffe0ff */
[----:B------:R-:W-:Y:S02]  /*07b0*/  LEA R9, R9, UR5, 0x2 ;  /* 0x0000000509097c11 */ /* 0x000fe4000f8e10ff */
[----:B------:R-:W-:-:S03]  /*07c0*/  ISETP.NE.AND P1, PT, R4, UR4, PT ;  /* 0x0000000404007c0c */ /* 0x000fc6000bf25270 */
[----:B--2---:R0:W-:Y:S04]  /*07d0*/  STS [R9], R8 ;  /* 0x0000000809007388 */ /* 0x0041e80000000800 */
[----:B---3--:R0:W-:Y:S04]  /*07e0*/  STS [R9+0x4], R10 ;  /* 0x0000040a09007388 */ /* 0x0081e80000000800 */
[----:B----4-:R0:W-:Y:S04]  /*07f0*/  STS [R9+0x8], R12 ;  /* 0x0000080c09007388 */ /* 0x0101e80000000800 */
[----:B-----5:R0:W-:Y:S04]  /*0800*/  STS [R9+0xc], R14 ;  /* 0x00000c0e09007388 */ /* 0x0201e80000000800 */
[----:B------:R0:W-:Y:S04]  /*0810*/  STS [R9+0x10], R16 ;  /* 0x0000101009007388 */ /* 0x0001e80000000800 */
        /* <DEDUP_REMOVED lines=10> */
[----:B------:R0:W-:Y:S01]  /*08c0*/  STS [R9+0x3c], R19 ;  /* 0x00003c1309007388 */ /* 0x0001e20000000800 */
[----:B------:R-:W-:Y:S05]  /*08d0*/  @P1 BRA `(.L_x_47) ;  /* 0xfffffffc00601947 */ /* 0x000fea000383ffff */
.L_x_46:
[----:B------:R-:W-:Y:S05]  /*08e0*/  @!P2 BRA `(.L_x_45) ;  /* 0x00000004000ca947 */ /* 0x000fea0003800000 */
[----:B------:R-:W-:Y:S02]  /*08f0*/  ISETP.GE.U32.AND P1, PT, R21, 0x8, PT ;  /* 0x000000081500780c */ /* 0x000fe40003f26070 */
[----:B0-----:R-:W-:-:S04]  /*0900*/  LOP3.LUT R11, R0, 0x7, RZ, 0xc0, !PT ;  /* 0x00000007000b7812 */ /* 0x001fc800078ec0ff */
[----:B------:R-:W-:-:S07]  /*0910*/  ISETP.NE.AND P2, PT, R11, RZ, PT ;  /* 0x000000ff0b00720c */ /* 0x000fce0003f45270 */
[----:B------:R-:W-:Y:S06]  /*0920*/  @!P1 BRA `(.L_x_48) ;  /* 0x0000000000649947 */ /* 0x000fec0003800000 */
[----:B-12---:R-:W0:Y:S01]  /*0930*/  LDC.64 R6, c[0x0][0x380] ;  /* 0x0000e000ff067b82 */ /* 0x006e220000000a00 */
[----:B------:R-:W-:-:S04]  /*0940*/  IMAD R9, R5, R0, R4 ;  /* 0x0000000005097224 */ /* 0x000fc800078e0204 */
        /* <DEDUP_REMOVED lines=8> */
[----:B------:R-:W5:Y:S01]  /*09d0*/  LDG.E R22, desc[UR8][R6.64+0x1c] ;  /* 0x00001c0806167981 */ /* 0x000f62000c1e1900 */
[----:B------:R-:W0:Y:S01]  /*09e0*/  S2UR UR5, SR_CgaCtaId ;  /* 0x00000000000579c3 */ /* 0x000e220000008800 */
[----:B------:R-:W-:Y:S01]  /*09f0*/  UMOV UR4, 0x400 ;  /* 0x0000040000047882 */ /* 0x000fe20000000000 */
[----:B------:R-:W-:Y:S01]  /*0a00*/  IMAD R9, R3, R0, R4 ;  /* 0x0000000003097224 */ /* 0x000fe200078e0204 */
[----:B------:R-:W-:Y:S01]  /*0a10*/  IADD3 R4, PT, PT, R4, 0x8, RZ ;  /* 0x0000000804047810 */ /* 0x000fe20007ffe0ff */
[----:B0-----:R-:W-:-:S06]  /*0a20*/  ULEA UR4, UR5, UR4, 0x18 ;  /* 0x0000000405047291 */ /* 0x001fcc000f8ec0ff */
[----:B------:R-:W-:-:S05]  /*0a30*/  LEA R9, R9, UR4, 0x2 ;  /* 0x0000000409097c11 */ /* 0x000fca000f8e10ff */
[----:B--2---:R0:W-:Y:S04]  /*0a40*/  STS [R9], R8 ;  /* 0x0000000809007388 */ /* 0x0041e80000000800 */
[----:B---3--:R0:W-:Y:S04]  /*0a50*/  STS [R9+0x4], R10 ;  /* 0x0000040a09007388 */ /* 0x0081e80000000800 */
[----:B----4-:R0:W-:Y:S04]  /*0a60*/  STS [R9+0x8], R12 ;  /* 0x0000080c09007388 */ /* 0x0101e80000000800 */
[----:B-----5:R0:W-:Y:S04]  /*0a70*/  STS [R9+0xc], R14 ;  /* 0x00000c0e09007388 */ /* 0x0201e80000000800 */
[----:B------:R0:W-:Y:S04]  /*0a80*/  STS [R9+0x10], R16 ;  /* 0x0000101009007388 */ /* 0x0001e80000000800 */
[----:B------:R0:W-:Y:S04]  /*0a90*/  STS [R9+0x14], R18 ;  /* 0x0000141209007388 */ /* 0x0001e80000000800 */
[----:B------:R0:W-:Y:S04]  /*0aa0*/  STS [R9+0x18], R20 ;  /* 0x0000181409007388 */ /* 0x0001e80000000800 */
[----:B------:R0:W-:Y:S02]  /*0ab0*/  STS [R9+0x1c], R22 ;  /* 0x00001c1609007388 */ /* 0x0001e40000000800 */
.L_x_48:
[----:B------:R-:W-:Y:S05]  /*0ac0*/  @!P2 BRA `(.L_x_45) ;  /* 0x000000000094a947 */ /* 0x000fea0003800000 */
[----:B------:R-:W-:Y:S02]  /*0ad0*/  ISETP.GE.U32.AND P1, PT, R11, 0x4, PT ;  /* 0x000000040b00780c */ /* 0x000fe40003f26070 */
[----:B------:R-:W-:-:S04]  /*0ae0*/  LOP3.LUT R13, R0, 0x3, RZ, 0xc0, !PT ;  /* 0x00000003000d7812 */ /* 0x000fc800078ec0ff */
[----:B------:R-:W-:-:S07]  /*0af0*/  ISETP.NE.AND P2, PT, R13, RZ, PT ;  /* 0x000000ff0d00720c */ /* 0x000fce0003f45270 */
[----:B------:R-:W-:Y:S06]  /*0b00*/  @!P1 BRA `(.L_x_49) ;  /* 0x0000000000449947 */ /* 0x000fec0003800000 */
[----:B-12---:R-:W1:Y:S01]  /*0b10*/  LDC.64 R6, c[0x0][0x380] ;  /* 0x0000e000ff067b82 */ /* 0x006e620000000a00 */
[----:B0-----:R-:W-:-:S04]  /*0b20*/  IMAD R9, R5, R0, R4 ;  /* 0x0000000005097224 */ /* 0x001fc800078e0204 */
[----:B-1----:R-:W-:-:S05]  /*0b30*/  IMAD.WIDE R6, R9, 0x4, R6 ;  /* 0x0000000409067825 */ /* 0x002fca00078e0206 */
[----:B------:R-:W2:Y:S04]  /*0b40*/  LDG.E R8, desc[UR8][R6.64] ;  /* 0x0000000806087981 */ /* 0x000ea8000c1e1900 */
[----:B------:R-:W3:Y:S04]  /*0b50*/  LDG.E R10, desc[UR8][R6.64+0x4] ;  /* 0x00000408060a7981 */ /* 0x000ee8000c1e1900 */
[----:B------:R-:W4:Y:S04]  /*0b60*/  LDG.E R12, desc[UR8][R6.64+0x8] ;  /* 0x00000808060c7981 */ /* 0x000f28000c1e1900 */
[----:B------:R-:W5:Y:S01]  /*0b70*/  LDG.E R14, desc[UR8][R6.64+0xc] ;  /* 0x00000c08060e7981 */ /* 0x000f62000c1e1900 */
[----:B------:R-:W0:Y:S01]  /*0b80*/  S2UR UR5, SR_CgaCtaId ;  /* 0x00000000000579c3 */ /* 0x000e220000008800 */
[----:B------:R-:W-:Y:S01]  /*0b90*/  UMOV UR4, 0x400 ;  /* 0x0000040000047882 */ /* 0x000fe20000000000 */
[----:B------:R-:W-:-:S02]  /*0ba0*/  IMAD R9, R3, R0, R4 ;  /* 0x0000000003097224 */ /* 0x000fc400078e0204 */
[----:B------:R-:W-:Y:S01]  /*0bb0*/  VIADD R4, R4, 0x4 ;  /* 0x0000000404047836 */ /* 0x000fe20000000000 */
[----:B0-----:R-:W-:-:S06]  /*0bc0*/  ULEA UR4, UR5, UR4, 0x18 ;  /* 0x0000000405047291 */ /* 0x001fcc000f8ec0ff */
[----:B------:R-:W-:-:S05]  /*0bd0*/  LEA R9, R9, UR4, 0x2 ;  /* 0x0000000409097c11 */ /* 0x000fca000f8e10ff */
[----:B--2---:R0:W-:Y:S04]  /*0be0*/  STS [R9], R8 ;  /* 0x0000000809007388 */ /* 0x0041e80000000800 */
[----:B---3--:R0:W-:Y:S04]  /*0bf0*/  STS [R9+0x4], R10 ;  /* 0x0000040a09007388 */ /* 0x0081e80000000800 */
[----:B----4-:R0:W-:Y:S04]  /*0c00*/  STS [R9+0x8], R12 ;  /* 0x0000080c09007388 */ /* 0x0101e80000000800 */
[----:B-----5:R0:W-:Y:S02]  /*0c10*/  STS [R9+0xc], R14 ;  /* 0x00000c0e09007388 */ /* 0x0201e40000000800 */
.L_x_49:
[----:B------:R-:W-:Y:S05]  /*0c20*/  @!P2 BRA `(.L_x_45) ;  /* 0x00000000003ca947 */ /* 0x000fea0003800000 */
[----:B------:R-:W3:Y:S01]  /*0c30*/  S2UR UR5, SR_CgaCtaId ;  /* 0x00000000000579c3 */ /* 0x000ee20000008800 */
[----:B------:R-:W-:-:S07]  /*0c40*/  UMOV UR4, 0x400 ;  /* 0x0000040000047882 */ /* 0x000fce0000000000 */
[----:B0-----:R-:W0:Y:S01]  /*0c50*/  LDC.64 R8, c[0x0][0x380] ;  /* 0x0000e000ff087b82 */ /* 0x001e220000000a00 */
[----:B---3--:R-:W-:-:S03]  /*0c60*/  ULEA UR5, UR5, UR4, 0x18 ;  /* 0x0000000405057291 */ /* 0x008fc6000f8ec0ff */
[----:B------:R-:W-:-:S09]  /*0c70*/  UMOV UR4, URZ ;  /* 0x000000ff00047c82 */ /* 0x000fd20008000000 */
.L_x_50:
[----:B------:R-:W-:-:S04]  /*0c80*/  IMAD R7, R5, R0, R4 ;  /* 0x0000000005077224 */ /* 0x000fc800078e0204 */
[----:B0123--:R-:W-:-:S06]  /*0c90*/  IMAD.WIDE R6, R7, 0x4, R8 ;  /* 0x0000000407067825 */ /* 0x00ffcc00078e0208 */
[----:B------:R-:W2:Y:S01]  /*0ca0*/  LDG.E R6, desc[UR8][R6.64] ;  /* 0x0000000806067981 */ /* 0x000ea2000c1e1900 */
[----:B------:R-:W-:Y:S01]  /*0cb0*/  IMAD R10, R3, R0, R4 ;  /* 0x00000000030a7224 */ /* 0x000fe200078e0204 */
[----:B------:R-:W-:Y:S01]  /*0cc0*/  UIADD3 UR4, UPT, UPT, UR4, 0x1, URZ ;  /* 0x0000000104047890 */ /* 0x000fe2000fffe0ff */
[----:B------:R-:W-:-:S03]  /*0cd0*/  VIADD R4, R4, 0x1 ;  /* 0x0000000104047836 */ /* 0x000fc60000000000 */
[----:B------:R-:W-:Y:S02]  /*0ce0*/  LEA R11, R10, UR5, 0x2 ;  /* 0x000000050a0b7c11 */ /* 0x000fe4000f8e10ff */
[----:B------:R-:W-:-:S03]  /*0cf0*/  ISETP.NE.AND P1, PT, R13, UR4, PT ;  /* 0x000000040d007c0c */ /* 0x000fc6000bf25270 */
[----:B--2---:R3:W-:Y:S10]  /*0d00*/  STS [R11], R6 ;  /* 0x000000060b007388 */ /* 0x0047f40000000800 */
[----:B------:R-:W-:Y:S05]  /*0d10*/  @P1 BRA `(.L_x_50) ;  /* 0xfffffffc00d81947 */ /* 0x000fea000383ffff */
.L_x_45:
[----:B------:R-:W-:Y:S05]  /*0d20*/  BSYNC.RECONVERGENT B0 ;  /* 0x0000000000007941 */ /* 0x000fea0003800200 */
.L_x_44:
[----:B------:R-:W-:Y:S01]  /*0d30*/  BAR.SYNC.DEFER_BLOCKING 0x0 ;  /* 0x0000000000007b1d */ /* 0x000fe20000010000 */
[----:B------:R-:W-:-:S13]  /*0d40*/  ISETP.GE.U32.AND P1, PT, R2, 0x2, PT ;  /* 0x000000020200780c */ /* 0x000fda0003f26070 */
[----:B------:R-:W-:Y:S05]  /*0d50*/  @!P1 BRA `(.L_x_51) ;  /* 0x0000000400e49947 */ /* 0x000fea0003800000 */
[----:B------:R-:W4:Y:S01]  /*0d60*/  S2UR UR5, SR_CgaCtaId ;  /* 0x00000000000579c3 */ /* 0x000f220000008800 */
[C---:B0-----:R-:W-:Y:S01]  /*0d70*/  LOP3.LUT R16, R0.reuse, 0x7, RZ, 0xc0, !PT ;  /* 0x0000000700107812 */ /* 0x041fe200078ec0ff */
[----:B------:R-:W-:Y:S01]  /*0d80*/  UMOV UR4, 0x400 ;  /* 0x0000040000047882 */ /* 0x000fe20000000000 */
[----:B------:R-:W-:Y:S01]  /*0d90*/  IMAD R4, R3, R0, RZ ;  /* 0x0000000003047224 */ /* 0x000fe200078e02ff */
[C---:B------:R-:W-:Y:S01]  /*0da0*/  LOP3.LUT R18, R0.reuse, 0x3, RZ, 0xc0, !PT ;  /* 0x0000000300127812 */ /* 0x040fe200078ec0ff */
[----:B-123--:R-:W-:Y:S01]  /*0db0*/  IMAD.SHL.U32 R6, R0, 0x4, RZ ;  /* 0x0000000400067824 */ /* 0x00efe200078e00ff */
[----:B------:R-:W-:-:S04]  /*0dc0*/  IADD3 R5, PT, PT, R16, -0x1, RZ ;  /* 0xffffffff10057810 */ /* 0x000fc80007ffe0ff */
[----:B------:R-:W-:Y:S02]  /*0dd0*/  ISETP.GE.U32.AND P1, PT, R5, 0x3, PT ;  /* 0x000000030500780c */ /* 0x000fe40003f26070 */
[----:B------:R-:W-:-:S05]  /*0de0*/  LOP3.LUT R5, R0, 0x7ffffff8, RZ, 0xc0, !PT ;  /* 0x7ffffff800057812 */ /* 0x000fca00078ec0ff */
[----:B------:R-:W-:Y:S01]  /*0df0*/  IMAD.MOV R7, RZ, RZ, -R5 ;  /* 0x000000ffff077224 */ /* 0x000fe200078e0a05 */
[----:B----4-:R-:W-:-:S06]  /*0e00*/  ULEA UR4, UR5, UR4, 0x18 ;  /* 0x0000000405047291 */ /* 0x010fcc000f8ec0ff */
[----:B------:R-:W-:-:S04]  /*0e10*/  LEA R8, R4, UR4, 0x2 ;  /* 0x0000000404087c11 */ /* 0x000fc8000f8e10ff */
[----:B------:R-:W-:-:S07]  /*0e20*/  IADD3 R8, PT, PT, R8, 0x10, RZ ;  /* 0x0000001008087810 */ /* 0x000fce0007ffe0ff */
.L_x_58:
[----:B0-----:R-:W0:Y:S01]  /*0e30*/  LDC R0, c[0x0][0x394] ;  /* 0x0000e500ff007b82 */ /* 0x001e220000000800 */
[--C-:B------:R-:W-:Y:S01]  /*0e40*/  IMAD.MOV.U32 R9, RZ, RZ, R2.reuse ;  /* 0x000000ffff097224 */ /* 0x100fe200078e0002 */
[----:B------:R-:W-:Y:S01]  /*0e50*/  SHF.R.U32.HI R2, RZ, 0x1, R2 ;  /* 0x00000001ff027819 */ /* 0x000fe20000011602 */
[----:B------:R-:W-:Y:S01]  /*0e60*/  BSSY.RECONVERGENT B0, `(.L_x_52) ;  /* 0x0000065000007945 */ /* 0x000fe20003800200 */
[----:B0-----:R-:W-:-:S04]  /*0e70*/  ISETP.GE.AND P0, PT, R0, 0x1, PT ;  /* 0x000000010000780c */ /* 0x001fc80003f06270 */
[----:B------:R-:W-:-:S13]  /*0e80*/  ISETP.GE.U32.OR P2, PT, R3, R2, !P0 ;  /* 0x000000020300720c */ /* 0x000fda0004746470 */
[----:B-12---:R-:W-:Y:S05]  /*0e90*/  @P2 BRA `(.L_x_53) ;  /* 0x0000000400842947 */ /* 0x006fea0003800000 */
[----:B------:R-:W-:Y:S01]  /*0ea0*/  ISETP.GE.U32.AND P2, PT, R0, 0x8, PT ;  /* 0x000000080000780c */ /* 0x000fe20003f46070 */
[----:B------:R-:W-:Y:S02]  /*0eb0*/  HFMA2 R13, -RZ, RZ, 0, 0 ;  /* 0x00000000ff0d7431 */ /* 0x000fe400000001ff */
[----:B------:R-:W-:-:S10]  /*0ec0*/  IMAD.IADD R11, R2, 0x1, R3 ;  /* 0x00000001020b7824 */ /* 0x000fd400078e0203 */
[----:B------:R-:W-:Y:S05]  /*0ed0*/  @!P2 BRA `(.L_x_54) ;  /* 0x0000000000a8a947 */ /* 0x000fea0003800000 */
[----:B------:R-:W-:Y:S02]  /*0ee0*/  IMAD R13, R6, R11, UR4 ;  /* 0x00000004060d7e24 */ /* 0x000fe4000f8e020b */
[----:B------:R-:W-:Y:S02]  /*0ef0*/  IMAD.MOV.U32 R10, RZ, RZ, R8 ;  /* 0x000000ffff0a7224 */ /* 0x000fe400078e0008 */
[----:B------:R-:W-:Y:S01]  /*0f00*/  IMAD.MOV.U32 R12, RZ, RZ, R7 ;  /* 0x000000ffff0c7224 */ /* 0x000fe200078e0007 */
[----:B------:R-:W-:-:S07]  /*0f10*/  IADD3 R13, PT, PT, R13, 0x10, RZ ;  /* 0x000000100d0d7810 */ /* 0x000fce0007ffe0ff */
.L_x_55:
[----:B------:R-:W-:Y:S01]  /*0f20*/  LDS R14, [R10+-0x10] ;  /* 0xfffff0000a0e7984 */ /* 0x000fe20000000800 */
[----:B------:R-:W-:-:S03]  /*0f30*/  VIADD R12, R12, 0x8 ;  /* 0x000000080c0c7836 */ /* 0x000fc60000000000 */
[----:B------:R-:W0:Y:S02]  /*0f40*/  LDS R15, [R13+-0x10] ;  /* 0xfffff0000d0f7984 */ /* 0x000e240000000800 */
[----:B------:R-:W-:Y:S01]  /*0f50*/  ISETP.NE.AND P2, PT, R12, RZ, PT ;  /* 0x000000ff0c00720c */ /* 0x000fe20003f45270 */
[----:B0-----:R-:W-:Y:S02]  /*0f60*/  FADD R15, R14, R15 ;  /* 0x0000000f0e0f7221 */ /* 0x001fe40000000000 */
[----:B------:R-:W-:Y:S04]  /*0f70*/  LDS R14, [R10+-0xc] ;  /* 0xfffff4000a0e7984 */ /* 0x000fe80000000800 */
[----:B------:R-:W-:Y:S04]  /*0f80*/  STS [R10+-0x10], R15 ;  /* 0xfffff00f0a007388 */ /* 0x000fe80000000800 */
[----:B------:R-:W0:Y:S02]  /*0f90*/  LDS R17, [R13+-0xc] ;  /* 0xfffff4000d117984 */ /* 0x000e240000000800 */
[----:B0-----:R-:W-:-:S02]  /*0fa0*/  FADD R17, R14, R17 ;  /* 0x000000110e117221 */ /* 0x001fc40000000000 */
        /* <DEDUP_REMOVED lines=8> */
[----:B------:R-:W-:Y:S04]  /*1030*/  LDS R14, [R10] ;  /* 0x000000000a0e7984 */ /* 0x000fe80000000800 */
[----:B------:R-:W-:Y:S04]  /*1040*/  STS [R10+-0x4], R21 ;  /* 0xfffffc150a007388 */ /* 0x000fe80000000800 */
[----:B------:R-:W0:Y:S02]  /*1050*/  LDS R15, [R13] ;  /* 0x000000000d0f7984 */ /* 0x000e240000000800 */
[----:B0-----:R-:W-:-:S02]  /*1060*/  FADD R15, R14, R15 ;  /* 0x0000000f0e0f7221 */ /* 0x001fc40000000000 */
[----:B------:R-:W-:Y:S04]  /*1070*/  LDS R14, [R10+0x4] ;  /* 0x000004000a0e7984 */ /* 0x000fe80000000800 */
[----:B------:R-:W-:Y:S04]  /*1080*/  STS [R10], R15 ;  /* 0x0000000f0a007388 */ /* 0x000fe80000000800 */
[----:B------:R-:W0:Y:S02]  /*1090*/  LDS R17, [R13+0x4] ;  /* 0x000004000d117984 */ /* 0x000e240000000800 */
[----:B0-----:R-:W-:-:S02]  /*10a0*/  FADD R17, R14, R17 ;  /* 0x000000110e117221 */ /* 0x001fc40000000000 */
[----:B------:R-:W-:Y:S04]  /*10b0*/  LDS R14, [R10+0x8] ;  /* 0x000008000a0e7984 */ /* 0x000fe80000000800 */
[----:B------:R-:W-:Y:S04]  /*10c0*/  STS [R10+0x4], R17 ;  /* 0x000004110a007388 */ /* 0x000fe80000000800 */
[----:B------:R-:W0:Y:S02]  /*10d0*/  LDS R19, [R13+0x8] ;  /* 0x000008000d137984 */ /* 0x000e240000000800 */
[----:B0-----:R-:W-:-:S02]  /*10e0*/  FADD R19, R14, R19 ;  /* 0x000000130e137221 */ /* 0x001fc40000000000 */
[----:B------:R-:W-:Y:S04]  /*10f0*/  LDS R14, [R10+0xc] ;  /* 0x00000c000a0e7984 */ /* 0x000fe80000000800 */
[----:B------:R-:W-:Y:S04]  /*1100*/  STS [R10+0x8], R19 ;  /* 0x000008130a007388 */ /* 0x000fe80000000800 */
[----:B------:R0:W1:Y:S02]  /*1110*/  LDS R21, [R13+0xc] ;  /* 0x00000c000d157984 */ /* 0x0000640000000800 */
[----:B0-----:R-:W-:-:S02]  /*1120*/  VIADD R13, R13, 0x20 ;  /* 0x000000200d0d7836 */ /* 0x001fc40000000000 */
[----:B-1----:R-:W-:-:S05]  /*1130*/  FADD R21, R14, R21 ;  /* 0x000000150e157221 */ /* 0x002fca0000000000 */
[----:B------:R0:W-:Y:S02]  /*1140*/  STS [R10+0xc], R21 ;  /* 0x00000c150a007388 */ /* 0x0001e40000000800 */
[----:B0-----:R-:W-:Y:S01]  /*1150*/  IADD3 R10, PT, PT, R10, 0x20, RZ ;  /* 0x000000200a0a7810 */ /* 0x001fe20007ffe0ff */
[----:B------:R-:W-:Y:S06]  /*1160*/  @P2 BRA `(.L_x_55) ;  /* 0xfffffffc006c2947 */ /* 0x000fec000383ffff */
[----:B------:R-:W-:-:S07]  /*1170*/  IMAD.MOV.U32 R13, RZ, RZ, R5 ;  /* 0x000000ffff0d7224 */ /* 0x000fce00078e0005 */
.L_x_54:
[----:B------:R-:W-:-:S13]  /*1180*/  ISETP.NE.AND P2, PT, R16, RZ, PT ;  /* 0x000000ff1000720c */ /* 0x000fda0003f45270 */
[----:B------:R-:W-:Y:S05]  /*1190*/  @!P2 BRA `(.L_x_53) ;  /* 0x0000000000c4a947 */ /* 0x000fea0003800000 */
[----:B------:R-:W-:Y:S01]  /*11a0*/  ISETP.NE.AND P2, PT, R18, RZ, PT ;  /* 0x000000ff1200720c */ /* 0x000fe20003f45270 */
[----:B------:R-:W-:-:S12]  /*11b0*/  @!P1 BRA `(.L_x_56) ;  /* 0x0000000000549947 */ /* 0x000fd80003800000 */
[--C-:B------:R-:W-:Y:S02]  /*11c0*/  IMAD.IADD R10, R4, 0x1, R13.reuse ;  /* 0x00000001040a7824 */ /* 0x100fe400078e020d */
[----:B------:R-:W-:Y:S01]  /*11d0*/  IMAD R12, R11, R0, R13 ;  /* 0x000000000b0c7224 */ /* 0x000fe200078e020d */
[----:B------:R-:W-:Y:S02]  /*11e0*/  IADD3 R13, PT, PT, R13, 0x4, RZ ;  /* 0x000000040d0d7810 */ /* 0x000fe40007ffe0ff */
[----:B------:R-:W-:Y:S02]  /*11f0*/  LEA R10, R10, UR4, 0x2 ;  /* 0x000000040a0a7c11 */ /* 0x000fe4000f8e10ff */
[----:B------:R-:W-:-:S03]  /*1200*/  LEA R14, R12, UR4, 0x2 ;  /* 0x000000040c0e7c11 */ /* 0x000fc6000f8e10ff */
[----:B------:R-:W-:Y:S04]  /*1210*/  LDS R12, [R10] ;  /* 0x000000000a0c7984 */ /* 0x000fe80000000800 */
[----:B------:R-:W0:Y:S02]  /*1220*/  LDS R15, [R14] ;  /* 0x000000000e0f7984 */ /* 0x000e240000000800 */
[----:B0-----:R-:W-:Y:S02]  /*1230*/  FADD R15, R12, R15 ;  /* 0x0000000f0c0f7221 */ /* 0x001fe40000000000 */
        /* <DEDUP_REMOVED lines=10> */
[----:B------:R-:W0:Y:S02]  /*12e0*/  LDS R21, [R14+0xc] ;  /* 0x00000c000e157984 */ /* 0x000e240000000800 */
[----:B0-----:R-:W-:-:S05]  /*12f0*/  FADD R21, R12, R21 ;  /* 0x000000150c157221 */ /* 0x001fca0000000000 */
[----:B------:R0:W-:Y:S02]  /*1300*/  STS [R10+0xc], R21 ;  /* 0x00000c150a007388 */ /* 0x0001e40000000800 */
.L_x_56:
[----:B------:R-:W-:Y:S05]  /*1310*/  @!P2 BRA `(.L_x_53) ;  /* 0x000000000064a947 */ /* 0x000fea0003800000 */
[----:B------:R-:W-:Y:S02]  /*1320*/  ISETP.NE.AND P2, PT, R18, 0x1, PT ;  /* 0x000000011200780c */ /* 0x000fe40003f45270 */
[----:B------:R-:W-:-:S11]  /*1330*/  LOP3.LUT P3, RZ, R0, 0x1, RZ, 0xc0, !PT ;  /* 0x0000000100ff7812 */ /* 0x000fd6000786c0ff */
[----:B------:R-:W-:Y:S05]  /*1340*/  @!P2 BRA `(.L_x_57) ;  /* 0x000000000034a947 */ /* 0x000fea0003800000 */
[--C-:B0-----:R-:W-:Y:S02]  /*1350*/  IMAD.IADD R10, R4, 0x1, R13.reuse ;  /* 0x00000001040a7824 */ /* 0x101fe400078e020d */
[----:B------:R-:W-:Y:S02]  /*1360*/  IMAD R12, R11, R0, R13 ;  /* 0x000000000b0c7224 */ /* 0x000fe400078e020d */
[----:B------:R-:W-:Y:S01]  /*1370*/  VIADD R13, R13, 0x2 ;  /* 0x000000020d0d7836 */ /* 0x000fe20000000000 */
[----:B------:R-:W-:Y:S02]  /*1380*/  LEA R17, R10, UR4, 0x2 ;  /* 0x000000040a117c11 */ /* 0x000fe4000f8e10ff */
[----:B------:R-:W-:-:S03]  /*1390*/  LEA R14, R12, UR4, 0x2 ;  /* 0x000000040c0e7c11 */ /* 0x000fc6000f8e10ff */
[----:B------:R-:W-:Y:S04]  /*13a0*/  LDS R10, [R17] ;  /* 0x00000000110a7984 */ /* 0x000fe80000000800 */
[----:B------:R-:W0:Y:S04]  /*13b0*/  LDS R15, [R14] ;  /* 0x000000000e0f7984 */ /* 0x000e280000000800 */
[----:B------:R-:W-:Y:S01]  /*13c0*/  LDS R12, [R17+0x4] ;  /* 0x00000400110c7984 */ /* 0x000fe20000000800 */
[----:B0-----:R-:W-:-:S05]  /*13d0*/  FADD R10, R10, R15 ;  /* 0x0000000f0a0a7221 */ /* 0x001fca0000000000 */
[----:B------:R-:W-:Y:S04]  /*13e0*/  STS [R17], R10 ;  /* 0x0000000a11007388 */ /* 0x000fe80000000800 */
[----:B------:R-:W0:Y:S02]  /*13f0*/  LDS R15, [R14+0x4] ;  /* 0x000004000e0f7984 */ /* 0x000e240000000800 */
[----:B0-----:R-:W-:-:S05]  /*1400*/  FADD R12, R12, R15 ;  /* 0x0000000f0c0c7221 */ /* 0x001fca0000000000 */
[----:B------:R1:W-:Y:S02]  /*1410*/  STS [R17+0x4], R12 ;  /* 0x0000040c11007388 */ /* 0x0003e40000000800 */
.L_x_57:
[----:B------:R-:W-:Y:S05]  /*1420*/  @!P3 BRA `(.L_x_53) ;  /* 0x000000000020b947 */ /* 0x000fea0003800000 */
[----:B------:R-:W-:Y:S01]  /*1430*/  IMAD R11, R11, R0, R13 ;  /* 0x000000000b0b7224 */ /* 0x000fe200078e020d */
[----:B0-----:R-:W-:-:S04]  /*1440*/  IADD3 R10, PT, PT, R4, R13, RZ ;  /* 0x0000000d040a7210 */ /* 0x001fc80007ffe0ff */
[----:B-1----:R-:W-:Y:S02]  /*1450*/  LEA R12, R11, UR4, 0x2 ;  /* 0x000000040b0c7c11 */ /* 0x002fe4000f8e10ff */
[----:B------:R-:W-:-:S04]  /*1460*/  LEA R10, R10, UR4, 0x2 ;  /* 0x000000040a0a7c11 */ /* 0x000fc8000f8e10ff */
[----:B------:R-:W-:Y:S04]  /*1470*/  LDS R12, [R12] ;  /* 0x000000000c0c7984 */ /* 0x000fe80000000800 */
[----:B------:R-:W0:Y:S02]  /*1480*/  LDS R11, [R10] ;  /* 0x000000000a0b7984 */ /* 0x000e240000000800 */
[----:B0-----:R-:W-:-:S05]  /*1490*/  FADD R11, R11, R12 ;  /* 0x0000000c0b0b7221 */ /* 0x001fca0000000000 */
[----:B------:R2:W-:Y:S02]  /*14a0*/  STS [R10], R11 ;  /* 0x0000000b0a007388 */ /* 0x0005e40000000800 */
.L_x_53:
[----:B------:R-:W-:Y:S05]  /*14b0*/  BSYNC.RECONVERGENT B0 ;  /* 0x0000000000007941 */ /* 0x000fea0003800200 */
.L_x_52:
[----:B------:R-:W-:Y:S01]  /*14c0*/  BAR.SYNC.DEFER_BLOCKING 0x0 ;  /* 0x0000000000007b1d */ /* 0x000fe20000010000 */
[----:B------:R-:W-:-:S13]  /*14d0*/  ISETP.GT.U32.AND P2, PT, R9, 0x3, PT ;  /* 0x000000030900780c */ /* 0x000fda0003f44070 */
[----:B------:R-:W-:Y:S05]  /*14e0*/  @P2 BRA `(.L_x_58) ;  /* 0xfffffff800502947 */ /* 0x000fea000383ffff */
.L_x_51:
[----:B------:R-:W-:-:S13]  /*14f0*/  ISETP.NE.OR P0, PT, R3, RZ, !P0 ;  /* 0x000000ff0300720c */ /* 0x000fda0004705670 */
[----:B------:R-:W-:Y:S05]  /*1500*/  @P0 EXIT ;  /* 0x000000000000094d */ /* 0x000fea0003800000 */
[C---:B------:R-:W-:Y:S01]  /*1510*/  VIADD R2, R0.reuse, 0xffffffff ;  /* 0xffffffff00027836 */ /* 0x040fe20000000000 */
[----:B0-----:R-:W-:Y:S01]  /*1520*/  LOP3.LUT R14, R0, 0x7, RZ, 0xc0, !PT ;  /* 0x00000007000e7812 */ /* 0x001fe200078ec0ff */
[----:B------:R-:W-:-:S03]  /*1530*/  IMAD.MOV.U32 R13, RZ, RZ, RZ ;  /* 0x000000ffff0d7224 */ /* 0x000fc600078e00ff */
[----:B------:R-:W-:Y:S02]  /*1540*/  ISETP.GE.U32.AND P0, PT, R2, 0x7, PT ;  /* 0x000000070200780c */ /* 0x000fe40003f06070 */
[----:B------:R-:W-:-:S11]  /*1550*/  ISETP.NE.AND P1, PT, R14, RZ, PT ;  /* 0x000000ff0e00720c */ /* 0x000fd60003f25270 */
[----:B------:R-:W-:Y:S05]  /*1560*/  @!P0 BRA `(.L_x_59) ;  /* 0x0000000000908947 */ /* 0x000fea0003800000 */
[----:B------:R-:W0:Y:S01]  /*1570*/  S2R R5, SR_CgaCtaId ;  /* 0x0000000000057919 */ /* 0x000e220000008800 */
[----:B------:R-:W4:Y:S01]  /*1580*/  LDC.64 R2, c[0x0][0x388] ;  /* 0x0000e200ff027b82 */ /* 0x000f220000000a00 */
[----:B-1----:R-:W-:Y:S02]  /*1590*/  MOV R12, 0x400 ;  /* 0x00000400000c7802 */ /* 0x002fe40000000f00 */
[----:B------:R-:W-:Y:S02]  /*15a0*/  LOP3.LUT R13, R0, 0x7ffffff8, RZ, 0xc0, !PT ;  /* 0x7ffffff8000d7812 */ /* 0x000fe400078ec0ff */
[----:B------:R-:W-:Y:S02]  /*15b0*/  MOV R15, RZ ;  /* 0x000000ff000f7202 */ /* 0x000fe40000000f00 */
[----:B0-----:R-:W-:-:S07]  /*15c0*/  LEA R12, R5, R12, 0x18 ;  /* 0x0000000c050c7211 */ /* 0x001fce00078ec0ff */
.L_x_60:
[C---:B---3--:R-:W-:Y:S02]  /*15d0*/  IMAD R22, R15.reuse, 0x4, R12 ;  /* 0x000000040f167824 */ /* 0x048fe400078e020c */
[----:B------:R-:W-:Y:S01]  /*15e0*/  IMAD R23, R0, UR6, R15 ;  /* 0x0000000600177c24 */ /* 0x000fe2000f8e020f */
[----:B------:R-:W-:Y:S02]  /*15f0*/  IADD3 R15, PT, PT, R15, 0x8, RZ ;  /* 0x000000080f0f7810 */ /* 0x000fe40007ffe0ff */
[----:B--23--:R-:W0:Y:S01]  /*1600*/  LDS.128 R4, [R22] ;  /* 0x0000000016047984 */ /* 0x00ce220000000c00 */
[C---:B------:R-:W-:Y:S01]  /*1610*/  VIADD R19, R23.reuse, 0x1 ;  /* 0x0000000117137836 */ /* 0x040fe20000000000 */
[C---:B------:R-:W-:Y:S01]  /*1620*/  IADD3 R21, PT, PT, R23.reuse, 0x2, RZ ;  /* 0x0000000217157810 */ /* 0x040fe20007ffe0ff */
[C---:B----4-:R-:W-:Y:S01]  /*1630*/  IMAD.WIDE.U32 R16, R23.reuse, 0x4, R2 ;  /* 0x0000000417107825 */ /* 0x050fe200078e0002 */
[----:B------:R-:W1:Y:S01]  /*1640*/  LDS.128 R8, [R22+0x10] ;  /* 0x0000100016087984 */ /* 0x000e620000000c00 */
[----:B------:R-:W-:-:S02]  /*1650*/  IADD3 R29, PT, PT, R23, 0x5, RZ ;  /* 0x00000005171d7810 */ /* 0x000fc40007ffe0ff */
[----:B------:R-:W-:Y:S01]  /*1660*/  IMAD.WIDE.U32 R18, R19, 0x4, R2 ;  /* 0x0000000413127825 */ /* 0x000fe200078e0002 */
[----:B------:R-:W-:-:S03]  /*1670*/  ISETP.NE.AND P0, PT, R15, R13, PT ;  /* 0x0000000d0f00720c */ /* 0x000fc60003f05270 */
[C---:B------:R-:W-:Y:S02]  /*1680*/  VIADD R25, R23.reuse, 0x3 ;  /* 0x0000000317197836 */ /* 0x040fe40000000000 */
[----:B------:R-:W-:Y:S02]  /*1690*/  VIADD R27, R23, 0x4 ;  /* 0x00000004171b7836 */ /* 0x000fe40000000000 */
[----:B------:R-:W-:-:S04]  /*16a0*/  IMAD.WIDE.U32 R20, R21, 0x4, R2 ;  /* 0x0000000415147825 */ /* 0x000fc800078e0002 */
[----:B------:R-:W-:Y:S01]  /*16b0*/  VIADD R28, R23, 0x6 ;  /* 0x00000006171c7836 */ /* 0x000fe20000000000 */
[----:B0-----:R0:W-:Y:S04]  /*16c0*/  STG.E desc[UR8][R16.64], R4 ;  /* 0x0000000410007986 */ /* 0x0011e8000c101908 */
[----:B------:R2:W-:Y:S04]  /*16d0*/  STG.E desc[UR8][R18.64], R5 ;  /* 0x0000000512007986 */ /* 0x0005e8000c101908 */
[----:B------:R3:W-:Y:S01]  /*16e0*/  STG.E desc[UR8][R20.64], R6 ;  /* 0x0000000614007986 */ /* 0x0007e2000c101908 */
[----:B0-----:R-:W-:-:S04]  /*16f0*/  IMAD.WIDE.U32 R16, R28, 0x4, R2 ;  /* 0x000000041c107825 */ /* 0x001fc800078e0002 */
[----:B--2---:R-:W-:Y:S02]  /*1700*/  VIADD R5, R23, 0x7 ;  /* 0x0000000717057836 */ /* 0x004fe40000000000 */
[----:B------:R-:W-:-:S04]  /*1710*/  IMAD.WIDE.U32 R22, R25, 0x4, R2 ;  /* 0x0000000419167825 */ /* 0x000fc800078e0002 */
[--C-:B------:R-:W-:Y:S01]  /*1720*/  IMAD.WIDE.U32 R24, R27, 0x4, R2.reuse ;  /* 0x000000041b187825 */ /* 0x100fe200078e0002 */
[----:B------:R3:W-:Y:S03]  /*1730*/  STG.E desc[UR8][R22.64], R7 ;  /* 0x0000000716007986 */ /* 0x0007e6000c101908 */
[--C-:B------:R-:W-:Y:S01]  /*1740*/  IMAD.WIDE.U32 R26, R29, 0x4, R2.reuse ;  /* 0x000000041d1a7825 */ /* 0x100fe200078e0002 */
[----:B-1----:R3:W-:Y:S03]  /*1750*/  STG.E desc[UR8][R24.64], R8 ;  /* 0x0000000818007986 */ /* 0x0027e6000c101908 */
[----:B------:R-:W-:Y:S01]  /*1760*/  IMAD.WIDE.U32 R4, R5, 0x4, R2 ;  /* 0x0000000405047825 */ /* 0x000fe200078e0002 */
[----:B------:R3:W-:Y:S04]  /*1770*/  STG.E desc[UR8][R26.64], R9 ;  /* 0x000000091a007986 */ /* 0x0007e8000c101908 */
[----:B------:R3:W-:Y:S04]  /*1780*/  STG.E desc[UR8][R16.64], R10 ;  /* 0x0000000a10007986 */ /* 0x0007e8000c101908 */
[----:B------:R3:W-:Y:S01]  /*1790*/  STG.E desc[UR8][R4.64], R11 ;  /* 0x0000000b04007986 */ /* 0x0007e2000c101908 */
[----:B------:R-:W-:Y:S05]  /*17a0*/  @P0 BRA `(.L_x_60) ;  /* 0xfffffffc00880947 */ /* 0x000fea000383ffff */
.L_x_59:
[----:B------:R-:W-:Y:S05]  /*17b0*/  @!P1 EXIT ;  /* 0x000000000000994d */ /* 0x000fea0003800000 */
[----:B------:R-:W-:Y:S02]  /*17c0*/  ISETP.GE.U32.AND P0, PT, R14, 0x4, PT ;  /* 0x000000040e00780c */ /* 0x000fe40003f06070 */
[----:B---3--:R-:W-:-:S04]  /*17d0*/  LOP3.LUT R16, R0, 0x3, RZ, 0xc0, !PT ;  /* 0x0000000300107812 */ /* 0x008fc800078ec0ff */
[----:B------:R-:W-:-:S07]  /*17e0*/  ISETP.NE.AND P1, PT, R16, RZ, PT ;  /* 0x000000ff1000720c */ /* 0x000fce0003f25270 */
[----:B------:R-:W-:Y:S06]  /*17f0*/  @!P0 BRA `(.L_x_61) ;  /* 0x0000000000508947 */ /* 0x000fec0003800000 */
[----:B------:R-:W0:Y:S01]  /*1800*/  S2R R3, SR_CgaCtaId ;  /* 0x0000000000037919 */ /* 0x000e220000008800 */
[----:B------:R-:W-:Y:S01]  /*1810*/  MOV R2, 0x400 ;  /* 0x0000040000027802 */ /* 0x000fe20000000f00 */
[----:B--2---:R-:W2:Y:S01]  /*1820*/  LDC.64 R10, c[0x0][0x388] ;  /* 0x0000e200ff0a7b82 */ /* 0x004ea20000000a00 */
[----:B------:R-:W-:-:S04]  /*1830*/  IMAD R5, R0, UR6, R13 ;  /* 0x0000000600057c24 */ /* 0x000fc8000f8e020d */
[C---:B------:R-:W-:Y:S01]  /*1840*/  VIADD R7, R5.reuse, 0x1 ;  /* 0x0000000105077836 */ /* 0x040fe20000000000 */
[C---:B------:R-:W-:Y:S01]  /*1850*/  IADD3 R9, PT, PT, R5.reuse, 0x2, RZ ;  /* 0x0000000205097810 */ /* 0x040fe20007ffe0ff */
[C---:B-1----:R-:W-:Y:S02]  /*1860*/  VIADD R17, R5.reuse, 0x3 ;  /* 0x0000000305117836 */ /* 0x042fe40000000000 */
[----:B--2---:R-:W-:-:S04]  /*1870*/  IMAD.WIDE.U32 R4, R5, 0x4, R10 ;  /* 0x0000000405047825 */ /* 0x004fc800078e000a */
[----:B------:R-:W-:Y:S01]  /*1880*/  IMAD.WIDE.U32 R6, R7, 0x4, R10 ;  /* 0x0000000407067825 */ /* 0x000fe200078e000a */
[----:B0-----:R-:W-:-:S03]  /*1890*/  LEA R2, R3, R2, 0x18 ;  /* 0x0000000203027211 */ /* 0x001fc600078ec0ff */
[----:B------:R-:W-:-:S04]  /*18a0*/  IMAD.WIDE.U32 R8, R9, 0x4, R10 ;  /* 0x0000000409087825 */ /* 0x000fc800078e000a */
[----:B------:R-:W-:Y:S02]  /*18b0*/  IMAD R12, R13, 0x4, R2 ;  /* 0x000000040d0c7824 */ /* 0x000fe400078e0202 */
[----:B------:R-:W-:-:S03]  /*18c0*/  IMAD.WIDE.U32 R10, R17, 0x4, R10 ;  /* 0x00000004110a7825 */ /* 0x000fc600078e000a */
[----:B------:R-:W0:Y:S01]  /*18d0*/  LDS.64 R2, [R12] ;  /* 0x000000000c027984 */ /* 0x000e220000000a00 */
[----:B------:R-:W-:-:S03]  /*18e0*/  VIADD R13, R13, 0x4 ;  /* 0x000000040d0d7836 */ /* 0x000fc60000000000 */
[----:B------:R-:W1:Y:S04]  /*18f0*/  LDS.64 R14, [R12+0x8] ;  /* 0x000008000c0e7984 */ /* 0x000e680000000a00 */
[----:B0-----:R0:W-:Y:S04]  /*1900*/  STG.E desc[UR8][R4.64], R2 ;  /* 0x0000000204007986 */ /* 0x0011e8000c101908 */
[----:B------:R0:W-:Y:S04]  /*1910*/  STG.E desc[UR8][R6.64], R3 ;  /* 0x0000000306007986 */ /* 0x0001e8000c101908 */
[----:B-1----:R0:W-:Y:S04]  /*1920*/  STG.E desc[UR8][R8.64], R14 ;  /* 0x0000000e08007986 */ /* 0x0021e8000c101908 */
[----:B------:R0:W-:Y:S02]  /*1930*/  STG.E desc[UR8][R10.64], R15 ;  /* 0x0000000f0a007986 */ /* 0x0001e4000c101908 */
.L_x_61:
[----:B------:R-:W-:Y:S05]  /*1940*/  @!P1 EXIT ;  /* 0x000000000000994d */ /* 0x000fea0003800000 */
[----:B------:R-:W-:Y:S02]  /*1950*/  ISETP.NE.AND P1, PT, R16, 0x1, PT ;  /* 0x000000011000780c */ /* 0x000fe40003f25270 */
[----:B0-----:R-:W-:-:S04]  /*1960*/  LOP3.LUT R2, R0, 0x1, RZ, 0xc0, !PT ;  /* 0x0000000100027812 */ /* 0x001fc800078ec0ff */
[----:B------:R-:W-:-:S07]  /*1970*/  ISETP.NE.U32.AND P0, PT, R2, 0x1, PT ;  /* 0x000000010200780c */ /* 0x000fce0003f05070 */
[----:B------:R-:W-:Y:S06]  /*1980*/  @!P1 BRA `(.L_x_62) ;  /* 0x0000000000349947 */ /* 0x000fec0003800000 */
[----:B------:R-:W0:Y:S01]  /*1990*/  S2R R3, SR_CgaCtaId ;  /* 0x0000000000037919 */ /* 0x000e220000008800 */
[----:B------:R-:W-:Y:S01]  /*19a0*/  MOV R2, 0x400 ;  /* 0x0000040000027802 */ /* 0x000fe20000000f00 */
[----:B------:R-:W-:-:S04]  /*19b0*/  IMAD R5, R0, UR6, R13 ;  /* 0x0000000600057c24 */ /* 0x000fc8000f8e020d */
[----:B------:R-:W-:Y:S01]  /*19c0*/  VIADD R9, R5, 0x1 ;  /* 0x0000000105097836 */ /* 0x000fe20000000000 */
[----:B0-----:R-:W-:-:S04]  /*19d0*/  LEA R2, R3, R2, 0x18 ;  /* 0x0000000203027211 */ /* 0x001fc800078ec0ff */
[C---:B-12---:R-:W-:Y:S01]  /*19e0*/  LEA R6, R13.reuse, R2, 0x2 ;  /* 0x000000020d067211 */ /* 0x046fe200078e10ff */
[----:B------:R-:W-:Y:S01]  /*19f0*/  VIADD R13, R13, 0x2 ;  /* 0x000000020d0d7836 */ /* 0x000fe20000000000 */
[----:B------:R-:W0:Y:S04]  /*1a00*/  LDC.64 R2, c[0x0][0x388] ;  /* 0x0000e200ff027b82 */ /* 0x000e280000000a00 */
[----:B------:R-:W1:Y:S01]  /*1a10*/  LDS.64 R6, [R6] ;  /* 0x0000000006067984 */ /* 0x000e620000000a00 */
[----:B0-----:R-:W-:-:S04]  /*1a20*/  IMAD.WIDE.U32 R4, R5, 0x4, R2 ;  /* 0x0000000405047825 */ /* 0x001fc800078e0002 */
[----:B------:R-:W-:Y:S01]  /*1a30*/  IMAD.WIDE.U32 R2, R9, 0x4, R2 ;  /* 0x0000000409027825 */ /* 0x000fe200078e0002 */
[----:B-1----:R0:W-:Y:S04]  /*1a40*/  STG.E desc[UR8][R4.64], R6 ;  /* 0x0000000604007986 */ /* 0x0021e8000c101908 */
[----:B------:R0:W-:Y:S02]  /*1a50*/  STG.E desc[UR8][R2.64], R7 ;  /* 0x0000000702007986 */ /* 0x0001e4000c101908 */
.L_x_62:
[----:B------:R-:W-:Y:S05]  /*1a60*/  @P0 EXIT ;  /* 0x000000000000094d */ /* 0x000fea0003800000 */
[----:B0-----:R-:W0:Y:S01]  /*1a70*/  S2R R3, SR_CgaCtaId ;  /* 0x0000000000037919 */ /* 0x001e220000008800 */
[----:B------:R-:W-:-:S04]  /*1a80*/  MOV R2, 0x400 ;  /* 0x0000040000027802 */ /* 0x000fc80000000f00 */
[----:B0-----:R-:W-:-:S04]  /*1a90*/  LEA R2, R3, R2, 0x18 ;  /* 0x0000000203027211 */ /* 0x001fc800078ec0ff */
[----:B------:R-:W-:Y:S01]  /*1aa0*/  LEA R4, R13, R2, 0x2 ;  /* 0x000000020d047211 */ /* 0x000fe200078e10ff */
[----:B------:R-:W-:Y:S01]  /*1ab0*/  IMAD R13, R0, UR6, R13 ;  /* 0x00000006000d7c24 */ /* 0x000fe2000f8e020d */
[----:B------:R-:W0:Y:S03]  /*1ac0*/  LDC.64 R2, c[0x0][0x388] ;  /* 0x0000e200ff027b82 */ /* 0x000e260000000a00 */
[----:B------:R-:W3:Y:S01]  /*1ad0*/  LDS R5, [R4] ;  /* 0x0000000004057984 */ /* 0x000ee20000000800 */
[----:B0-----:R-:W-:-:S05]  /*1ae0*/  IMAD.WIDE.U32 R2, R13, 0x4, R2 ;  /* 0x000000040d027825 */ /* 0x001fca00078e0002 */
[----:B---3--:R-:W-:Y:S01]  /*1af0*/  STG.E desc[UR8][R2.64], R5 ;  /* 0x0000000502007986 */ /* 0x008fe2000c101908 */
[----:B------:R-:W-:Y:S05]  /*1b00*/  EXIT ;  /* 0x000000000000794d */ /* 0x000fea0003800000 */
.L_x_63:
        /* <DEDUP_REMOVED lines=15> */
.L_x_65:


//--------------------- .nv.global.init           --------------------------
	.section	.nv.global.init,"aw",@progbits
.nv.global.init:
	.type		$str$1,@object
	.size		$str$1,($str - $str$1)
$str$1:
        /*0000*/ 	.byte	0x0a, 0x00
	.type		$str,@object
	.size		$str,(.L_0 - $str)
$str:
        /*0002*/ 	.byte	0x25, 0x66, 0x20, 0x00
.L_0:


//--------------------- .nv.shared.reserved.0     --------------------------
	.section	.nv.shared.reserved.0,"aw",@nobits
	.weak		__nv_reservedSMEM_offset_0_alias
	.size		__nv_reservedSMEM_offset_0_alias, 0, 64
	.other		__nv_reservedSMEM_offset_0_alias,@"STO_CUDA_RESERVED_SHARED STV_DEFAULT"
__nv_reservedSMEM_offset_0_alias:
	.zero		0
	.zero		64


//--------------------- .nv.shared._Z13reduce_pointsPfS_ii --------------------------
	.section	.nv.shared._Z13reduce_pointsPfS_ii,"aw",@nobits
	.sectionflags	@""
	.align	4
.nv.shared._Z13reduce_pointsPfS_ii:
	.zero		33792


//--------------------- .nv.constant0._Z9print_rowPfii --------------------------
	.section	.nv.constant0._Z9print_rowPfii,"a",@progbits
	.sectionflags	@""
	.align	4
.nv.constant0._Z9print_rowPfii:
	.zero		912


//--------------------- .nv.constant0._Z13reduce_pointsPfS_ii --------------------------
	.section	.nv.constant0._Z13reduce_pointsPfS_ii,"a",@progbits
	.sectionflags	@""
	.align	4
.nv.constant0._Z13reduce_pointsPfS_ii:
	.zero		920


//--------------------- SYMBOLS --------------------------

	.type		.nv.reservedSmem.offset0,@object
	.size		.nv.reservedSmem.offset0,0x4
	.type		.nv.reservedSmem.cap,@object
	.size		.nv.reservedSmem.cap,0x4
	.type		vprintf,@function
